//
// Generated by NVIDIA NVVM Compiler
//
// Compiler Build ID: CL-36424714
// Cuda compilation tools, release 13.0, V13.0.88
// Based on NVVM 20.0.0
//

.version 9.0
.target sm_100
.address_size 64

	// .globl	_Z31streaming_resampler_cccl_kernelILi1024ELi8ELi2EEvPK13__nv_bfloat16PKfS4_PS0_iii
.extern .shared .align 16 .b8 smem_raw[];

.visible .entry _Z31streaming_resampler_cccl_kernelILi1024ELi8ELi2EEvPK13__nv_bfloat16PKfS4_PS0_iii(
	.param .u64 .ptr .align 1 _Z31streaming_resampler_cccl_kernelILi1024ELi8ELi2EEvPK13__nv_bfloat16PKfS4_PS0_iii_param_0,
	.param .u64 .ptr .align 1 _Z31streaming_resampler_cccl_kernelILi1024ELi8ELi2EEvPK13__nv_bfloat16PKfS4_PS0_iii_param_1,
	.param .u64 .ptr .align 1 _Z31streaming_resampler_cccl_kernelILi1024ELi8ELi2EEvPK13__nv_bfloat16PKfS4_PS0_iii_param_2,
	.param .u64 .ptr .align 1 _Z31streaming_resampler_cccl_kernelILi1024ELi8ELi2EEvPK13__nv_bfloat16PKfS4_PS0_iii_param_3,
	.param .u32 _Z31streaming_resampler_cccl_kernelILi1024ELi8ELi2EEvPK13__nv_bfloat16PKfS4_PS0_iii_param_4,
	.param .u32 _Z31streaming_resampler_cccl_kernelILi1024ELi8ELi2EEvPK13__nv_bfloat16PKfS4_PS0_iii_param_5,
	.param .u32 _Z31streaming_resampler_cccl_kernelILi1024ELi8ELi2EEvPK13__nv_bfloat16PKfS4_PS0_iii_param_6
)
{
	.reg .pred 	%p<28>;
	.reg .b16 	%rs<41>;
	.reg .b32 	%r<109>;
	.reg .b32 	%f<45>;
	.reg .b64 	%rd<48>;

	ld.param.u64 	%rd10, [_Z31streaming_resampler_cccl_kernelILi1024ELi8ELi2EEvPK13__nv_bfloat16PKfS4_PS0_iii_param_2];
	ld.param.u64 	%rd11, [_Z31streaming_resampler_cccl_kernelILi1024ELi8ELi2EEvPK13__nv_bfloat16PKfS4_PS0_iii_param_3];
	ld.param.u32 	%r41, [_Z31streaming_resampler_cccl_kernelILi1024ELi8ELi2EEvPK13__nv_bfloat16PKfS4_PS0_iii_param_4];
	ld.param.u32 	%r42, [_Z31streaming_resampler_cccl_kernelILi1024ELi8ELi2EEvPK13__nv_bfloat16PKfS4_PS0_iii_param_5];
	ld.param.u32 	%r43, [_Z31streaming_resampler_cccl_kernelILi1024ELi8ELi2EEvPK13__nv_bfloat16PKfS4_PS0_iii_param_6];
	cvta.to.global.u64 	%rd1, %rd11;
	cvta.to.global.u64 	%rd12, %rd10;
	min.s32 	%r1, %r41, 4096;
	mov.u32 	%r45, %ctaid.x;
	mov.u32 	%r46, %ctaid.y;
	mov.u32 	%r2, %tid.x;
	shl.b32 	%r3, %r46, 10;
	add.s32 	%r47, %r3, 1024;
	min.s32 	%r4, %r42, %r47;
	cvt.u64.u32 	%rd13, %r45;
	cvt.s64.s32 	%rd14, %r41;
	mul.lo.s64 	%rd2, %rd14, %rd13;
	cvt.s64.s32 	%rd15, %r42;
	mul.lo.s64 	%rd3, %rd15, %rd13;
	shl.b64 	%rd16, %rd3, 2;
	add.s64 	%rd4, %rd12, %rd16;
	cvt.s64.s32 	%rd5, %r43;
	mov.b32 	%r95, 0;
	mov.u32 	%r5, %ntid.x;
$L__BB0_1:
	setp.le.s32 	%p1, %r41, %r95;
	@%p1 bra 	$L__BB0_30;
	sub.s32 	%r48, %r41, %r95;
	min.s32 	%r7, %r1, %r48;
	setp.ge.s32 	%p2, %r2, %r7;
	@%p2 bra 	$L__BB0_5;
	shl.b32 	%r49, %r2, 2;
	mov.u32 	%r50, smem_raw;
	add.s32 	%r97, %r50, %r49;
	add.s32 	%r96, %r2, %r95;
	mov.u32 	%r98, %r2;
$L__BB0_4:
	ld.param.u64 	%rd47, [_Z31streaming_resampler_cccl_kernelILi1024ELi8ELi2EEvPK13__nv_bfloat16PKfS4_PS0_iii_param_1];
	cvt.s64.s32 	%rd17, %r96;
	add.s64 	%rd18, %rd2, %rd17;
	shl.b64 	%rd19, %rd18, 2;
	cvta.to.global.u64 	%rd20, %rd47;
	add.s64 	%rd21, %rd20, %rd19;
	ld.global.nc.f32 	%f7, [%rd21];
	st.shared.f32 	[%r97], %f7;
	add.s32 	%r98, %r98, %r5;
	shl.b32 	%r51, %r5, 2;
	add.s32 	%r97, %r97, %r51;
	add.s32 	%r96, %r96, %r5;
	setp.lt.s32 	%p3, %r98, %r7;
	@%p3 bra 	$L__BB0_4;
$L__BB0_5:
	setp.ge.s32 	%p4, %r3, %r42;
	bar.sync 	0;
	setp.ne.s32 	%p5, %r95, 0;
	mov.b32 	%r100, 0;
	or.pred  	%p6, %p5, %p4;
	@%p6 bra 	$L__BB0_9;
	mul.wide.u32 	%rd22, %r3, 4;
	add.s64 	%rd23, %rd4, %rd22;
	ld.global.nc.f32 	%f1, [%rd23];
	max.s32 	%r55, %r7, 1;
	add.s32 	%r16, %r55, -1;
	mov.b32 	%r99, 0;
$L__BB0_7:
	mov.u32 	%r17, %r99;
	setp.eq.s32 	%p7, %r17, %r16;
	mov.u32 	%r100, %r16;
	@%p7 bra 	$L__BB0_9;
	add.s32 	%r99, %r17, 1;
	shl.b32 	%r56, %r17, 2;
	mov.u32 	%r57, smem_raw;
	add.s32 	%r58, %r57, %r56;
	ld.shared.f32 	%f8, [%r58+4];
	setp.lt.f32 	%p8, %f8, %f1;
	mov.u32 	%r100, %r17;
	@%p8 bra 	$L__BB0_7;
$L__BB0_9:
	setp.ge.s32 	%p9, %r3, %r42;
	add.s32 	%r101, %r100, 1;
	setp.ge.s32 	%p10, %r101, %r7;
	or.pred  	%p11, %p10, %p9;
	@%p11 bra 	$L__BB0_29;
	mov.u32 	%r102, %r3;
$L__BB0_11:
	mov.u32 	%r23, %r100;
	mov.u32 	%r22, %r102;
	mov.u32 	%r100, %r101;
	shl.b32 	%r60, %r23, 2;
	mov.u32 	%r61, smem_raw;
	add.s32 	%r62, %r61, %r60;
	ld.shared.f32 	%f2, [%r62];
	ld.shared.f32 	%f3, [%r62+4];
	add.s32 	%r63, %r22, 1;
	max.s32 	%r24, %r4, %r63;
	mov.u32 	%r104, %r22;
$L__BB0_12:
	mul.wide.s32 	%rd24, %r104, 4;
	add.s64 	%rd25, %rd4, %rd24;
	ld.global.nc.f32 	%f9, [%rd25];
	setp.gtu.f32 	%p12, %f9, %f3;
	mov.u32 	%r102, %r104;
	@%p12 bra 	$L__BB0_14;
	add.s32 	%r104, %r104, 1;
	setp.ne.s32 	%p13, %r104, %r24;
	mov.u32 	%r102, %r24;
	@%p13 bra 	$L__BB0_12;
$L__BB0_14:
	setp.ge.s32 	%p14, %r22, %r102;
	@%p14 bra 	$L__BB0_28;
	shl.b32 	%r106, %r2, 3;
	setp.ge.s32 	%p15, %r106, %r43;
	and.b32  	%r64, %r23, 1;
	setp.eq.b32 	%p16, %r64, 1;
	shl.b32 	%r65, %r43, 1;
	selp.b32 	%r66, %r65, 0, %p16;
	shl.b32 	%r67, %r1, 2;
	add.s32 	%r69, %r61, %r67;
	shl.b32 	%r70, %r66, 1;
	add.s32 	%r29, %r69, %r70;
	add.s32 	%r30, %r29, %r65;
	@%p15 bra 	$L__BB0_19;
$L__BB0_16:
	add.s32 	%r71, %r106, 8;
	setp.gt.s32 	%p17, %r71, %r43;
	@%p17 bra 	$L__BB0_18;
	ld.param.u64 	%rd46, [_Z31streaming_resampler_cccl_kernelILi1024ELi8ELi2EEvPK13__nv_bfloat16PKfS4_PS0_iii_param_0];
	cvt.s64.s32 	%rd26, %r106;
	add.s32 	%r72, %r23, %r95;
	cvt.s64.s32 	%rd27, %r72;
	mad.lo.s64 	%rd28, %rd27, %rd5, %rd26;
	cvta.to.global.u64 	%rd29, %rd46;
	mul.lo.s64 	%rd30, %rd2, %rd5;
	shl.b64 	%rd31, %rd30, 1;
	add.s64 	%rd32, %rd29, %rd31;
	shl.b64 	%rd33, %rd28, 1;
	add.s64 	%rd34, %rd32, %rd33;
	ld.global.nc.u16 	%rs1, [%rd34];
	ld.global.nc.u16 	%rs2, [%rd34+2];
	ld.global.nc.u16 	%rs3, [%rd34+4];
	ld.global.nc.u16 	%rs4, [%rd34+6];
	ld.global.nc.u16 	%rs5, [%rd34+8];
	ld.global.nc.u16 	%rs6, [%rd34+10];
	ld.global.nc.u16 	%rs7, [%rd34+12];
	ld.global.nc.u16 	%rs8, [%rd34+14];
	shl.b32 	%r73, %r106, 1;
	add.s32 	%r74, %r29, %r73;
	mov.b32 	%r75, {%rs1, %rs2};
	st.shared.u32 	[%r74], %r75;
	mov.b32 	%r76, {%rs3, %rs4};
	st.shared.u32 	[%r74+4], %r76;
	mov.b32 	%r77, {%rs5, %rs6};
	st.shared.u32 	[%r74+8], %r77;
	mov.b32 	%r78, {%rs7, %rs8};
	st.shared.u32 	[%r74+12], %r78;
	add.s32 	%r79, %r72, 1;
	cvt.s64.s32 	%rd35, %r79;
	mad.lo.s64 	%rd36, %rd35, %rd5, %rd26;
	shl.b64 	%rd37, %rd36, 1;
	add.s64 	%rd38, %rd32, %rd37;
	ld.global.nc.u16 	%rs9, [%rd38];
	ld.global.nc.u16 	%rs10, [%rd38+2];
	ld.global.nc.u16 	%rs11, [%rd38+4];
	ld.global.nc.u16 	%rs12, [%rd38+6];
	ld.global.nc.u16 	%rs13, [%rd38+8];
	ld.global.nc.u16 	%rs14, [%rd38+10];
	ld.global.nc.u16 	%rs15, [%rd38+12];
	ld.global.nc.u16 	%rs16, [%rd38+14];
	add.s32 	%r80, %r30, %r73;
	st.shared.u16 	[%r80], %rs9;
	st.shared.u16 	[%r80+2], %rs10;
	st.shared.u16 	[%r80+4], %rs11;
	st.shared.u16 	[%r80+6], %rs12;
	st.shared.u16 	[%r80+8], %rs13;
	st.shared.u16 	[%r80+10], %rs14;
	st.shared.u16 	[%r80+12], %rs15;
	st.shared.u16 	[%r80+14], %rs16;
$L__BB0_18:
	shl.b32 	%r81, %r5, 3;
	add.s32 	%r106, %r106, %r81;
	setp.lt.s32 	%p18, %r106, %r43;
	@%p18 bra 	$L__BB0_16;
$L__BB0_19:
	bar.sync 	0;
	sub.f32 	%f10, %f3, %f2;
	max.f32 	%f4, %f10, 0f1E3CE508;
	shr.u32 	%r82, %r2, 5;
	add.s32 	%r107, %r22, %r82;
	setp.ge.s32 	%p19, %r107, %r102;
	@%p19 bra 	$L__BB0_27;
	rcp.rn.f32 	%f5, %f4;
$L__BB0_21:
	shl.b32 	%r83, %r2, 3;
	and.b32  	%r108, %r83, 248;
	setp.ge.s32 	%p20, %r108, %r43;
	cvt.s64.s32 	%rd6, %r107;
	@%p20 bra 	$L__BB0_26;
	shl.b64 	%rd39, %rd6, 2;
	add.s64 	%rd40, %rd4, %rd39;
	ld.global.nc.f32 	%f11, [%rd40];
	sub.f32 	%f12, %f11, %f2;
	mul.f32 	%f6, %f5, %f12;
	add.s64 	%rd41, %rd3, %rd6;
	mul.lo.s64 	%rd7, %rd41, %rd5;
$L__BB0_23:
	add.s32 	%r84, %r108, 8;
	setp.gt.s32 	%p21, %r84, %r43;
	@%p21 bra 	$L__BB0_25;
	shl.b32 	%r85, %r108, 1;
	add.s32 	%r86, %r29, %r85;
	ld.shared.u32 	%r87, [%r86];
	mov.b32 	{%rs17, %rs20}, %r87;
	ld.shared.u32 	%r88, [%r86+4];
	mov.b32 	{%rs23, %rs26}, %r88;
	ld.shared.u32 	%r89, [%r86+8];
	mov.b32 	{%rs29, %rs32}, %r89;
	ld.shared.u32 	%r90, [%r86+12];
	mov.b32 	{%rs35, %rs38}, %r90;
	add.s32 	%r91, %r30, %r85;
	ld.shared.u16 	%rs18, [%r91];
	ld.shared.u16 	%rs21, [%r91+2];
	ld.shared.u16 	%rs24, [%r91+4];
	ld.shared.u16 	%rs27, [%r91+6];
	ld.shared.u16 	%rs30, [%r91+8];
	ld.shared.u16 	%rs33, [%r91+10];
	ld.shared.u16 	%rs36, [%r91+12];
	ld.shared.u16 	%rs39, [%r91+14];
	// begin inline asm
	{ cvt.f32.bf16 %f13, %rs17;}

	// end inline asm
	// begin inline asm
	{ cvt.f32.bf16 %f14, %rs18;}

	// end inline asm
	sub.f32 	%f37, %f14, %f13;
	fma.rn.f32 	%f15, %f6, %f37, %f13;
	// begin inline asm
	{  cvt.rn.bf16.f32 %rs19, %f15;}

	// end inline asm
	// begin inline asm
	{ cvt.f32.bf16 %f16, %rs20;}

	// end inline asm
	// begin inline asm
	{ cvt.f32.bf16 %f17, %rs21;}

	// end inline asm
	sub.f32 	%f38, %f17, %f16;
	fma.rn.f32 	%f18, %f6, %f38, %f16;
	// begin inline asm
	{  cvt.rn.bf16.f32 %rs22, %f18;}

	// end inline asm
	// begin inline asm
	{ cvt.f32.bf16 %f19, %rs23;}

	// end inline asm
	// begin inline asm
	{ cvt.f32.bf16 %f20, %rs24;}

	// end inline asm
	sub.f32 	%f39, %f20, %f19;
	fma.rn.f32 	%f21, %f6, %f39, %f19;
	// begin inline asm
	{  cvt.rn.bf16.f32 %rs25, %f21;}

	// end inline asm
	// begin inline asm
	{ cvt.f32.bf16 %f22, %rs26;}

	// end inline asm
	// begin inline asm
	{ cvt.f32.bf16 %f23, %rs27;}

	// end inline asm
	sub.f32 	%f40, %f23, %f22;
	fma.rn.f32 	%f24, %f6, %f40, %f22;
	// begin inline asm
	{  cvt.rn.bf16.f32 %rs28, %f24;}

	// end inline asm
	// begin inline asm
	{ cvt.f32.bf16 %f25, %rs29;}

	// end inline asm
	// begin inline asm
	{ cvt.f32.bf16 %f26, %rs30;}

	// end inline asm
	sub.f32 	%f41, %f26, %f25;
	fma.rn.f32 	%f27, %f6, %f41, %f25;
	// begin inline asm
	{  cvt.rn.bf16.f32 %rs31, %f27;}

	// end inline asm
	// begin inline asm
	{ cvt.f32.bf16 %f28, %rs32;}

	// end inline asm
	// begin inline asm
	{ cvt.f32.bf16 %f29, %rs33;}

	// end inline asm
	sub.f32 	%f42, %f29, %f28;
	fma.rn.f32 	%f30, %f6, %f42, %f28;
	// begin inline asm
	{  cvt.rn.bf16.f32 %rs34, %f30;}

	// end inline asm
	// begin inline asm
	{ cvt.f32.bf16 %f31, %rs35;}

	// end inline asm
	// begin inline asm
	{ cvt.f32.bf16 %f32, %rs36;}

	// end inline asm
	sub.f32 	%f43, %f32, %f31;
	fma.rn.f32 	%f33, %f6, %f43, %f31;
	// begin inline asm
	{  cvt.rn.bf16.f32 %rs37, %f33;}

	// end inline asm
	// begin inline asm
	{ cvt.f32.bf16 %f34, %rs38;}

	// end inline asm
	// begin inline asm
	{ cvt.f32.bf16 %f35, %rs39;}

	// end inline asm
	sub.f32 	%f44, %f35, %f34;
	fma.rn.f32 	%f36, %f6, %f44, %f34;
	// begin inline asm
	{  cvt.rn.bf16.f32 %rs40, %f36;}

	// end inline asm
	cvt.u64.u32 	%rd42, %r108;
	add.s64 	%rd43, %rd7, %rd42;
	shl.b64 	%rd44, %rd43, 1;
	add.s64 	%rd45, %rd1, %rd44;
	st.global.u16 	[%rd45], %rs19;
	st.global.u16 	[%rd45+2], %rs22;
	st.global.u16 	[%rd45+4], %rs25;
	st.global.u16 	[%rd45+6], %rs28;
	st.global.u16 	[%rd45+8], %rs31;
	st.global.u16 	[%rd45+10], %rs34;
	st.global.u16 	[%rd45+12], %rs37;
	st.global.u16 	[%rd45+14], %rs40;
$L__BB0_25:
	add.s32 	%r108, %r108, 256;
	setp.lt.s32 	%p22, %r108, %r43;
	@%p22 bra 	$L__BB0_23;
$L__BB0_26:
	shr.u32 	%r92, %r5, 5;
	add.s32 	%r107, %r107, %r92;
	setp.lt.s32 	%p23, %r107, %r102;
	@%p23 bra 	$L__BB0_21;
$L__BB0_27:
	bar.sync 	0;
$L__BB0_28:
	add.s32 	%r101, %r100, 1;
	setp.lt.s32 	%p24, %r101, %r7;
	setp.lt.s32 	%p25, %r102, %r4;
	and.pred  	%p26, %p24, %p25;
	@%p26 bra 	$L__BB0_11;
$L__BB0_29:
	add.s32 	%r93, %r95, %r7;
	add.s32 	%r95, %r93, -1;
	add.s32 	%r94, %r41, -1;
	setp.lt.s32 	%p27, %r95, %r94;
	@%p27 bra 	$L__BB0_1;
$L__BB0_30:
	ret;

}


// ===== COMPILED SASS (sm_100) =====

	.target	sm_100

	.elftype	@"ET_EXEC"


//--------------------- .note.nv.tkinfo           --------------------------
	.section	.note.nv.tkinfo,"",@"SHT_NOTE"
	.sectionflags	@"SHF_NOTE_NV_TKINFO"
	.tkinfo
        /*0018*/ 	.word	0x00000002
        /*0030*/ 	.string	""
        /*0030*/ 	.string	"ptxas"
        /*0030*/ 	.string	"Cuda compilation tools, release 13.0, V13.0.88"
        /*0030*/ 	.string	"Build cuda_13.0.r13.0/compiler.36424714_0"
        /*0030*/ 	.string	"-arch sm_100 -m 64 "



//--------------------- .note.nv.cuinfo           --------------------------
	.section	.note.nv.cuinfo,"",@"SHT_NOTE"
	.sectionflags	@"SHF_NOTE_NV_CUINFO"
        /*0018*/ 	.short	0x0002
        /*001a*/ 	.short	0x0064
        /*001c*/ 	.short	0x0082
	.zero		2


//--------------------- .nv.info                  --------------------------
	.section	.nv.info,"",@"SHT_CUDA_INFO"
	.align	4


	//----- nvinfo : EIATTR_REGCOUNT
	.align		4
        /*0000*/ 	.byte	0x04, 0x2f
        /*0002*/ 	.short	(.L_1 - .L_0)
	.align		4
.L_0:
        /*0004*/ 	.word	index@(_Z31streaming_resampler_cccl_kernelILi1024ELi8ELi2EEvPK13__nv_bfloat16PKfS4_PS0_iii)
        /*0008*/ 	.word	0x00000020


	//----- nvinfo : EIATTR_FRAME_SIZE
	.align		4
.L_1:
        /*000c*/ 	.byte	0x04, 0x11
        /*000e*/ 	.short	(.L_3 - .L_2)
	.align		4
.L_2:
        /*0010*/ 	.word	index@($__internal_0_$__cuda_sm20_rcp_rn_f32_slowpath)
        /*0014*/ 	.word	0x00000000


	//----- nvinfo : EIATTR_FRAME_SIZE
	.align		4
.L_3:
        /*0018*/ 	.byte	0x04, 0x11
        /*001a*/ 	.short	(.L_5 - .L_4)
	.align		4
.L_4:
        /*001c*/ 	.word	index@(_Z31streaming_resampler_cccl_kernelILi1024ELi8ELi2EEvPK13__nv_bfloat16PKfS4_PS0_iii)
        /*0020*/ 	.word	0x00000000


	//----- nvinfo : EIATTR_MIN_STACK_SIZE
	.align		4
.L_5:
        /*0024*/ 	.byte	0x04, 0x12
        /*0026*/ 	.short	(.L_7 - .L_6)
	.align		4
.L_6:
        /*0028*/ 	.word	index@(_Z31streaming_resampler_cccl_kernelILi1024ELi8ELi2EEvPK13__nv_bfloat16PKfS4_PS0_iii)
        /*002c*/ 	.word	0x00000000
.L_7:


//--------------------- .nv.compat                --------------------------
	.section	.nv.compat,"",@"SHT_CUDA_COMPAT_INFO"
	.align	4
        /*0000*/ 	.byte	0x02, 0x09, 0x00, 0x00, 0x02, 0x02, 0x01, 0x00, 0x02, 0x05, 0x05, 0x00, 0x03, 0x07, 0x01, 0x01
        /*0010*/ 	.byte	0x02, 0x03, 0x00, 0x00, 0x02, 0x06, 0x01, 0x00, 0x04, 0x0b, 0x08, 0x00, 0x09, 0x00, 0x00, 0x00
        /*0020*/ 	.byte	0x00, 0x00, 0x00, 0x00


//--------------------- .nv.info._Z31streaming_resampler_cccl_kernelILi1024ELi8ELi2EEvPK13__nv_bfloat16PKfS4_PS0_iii --------------------------
	.section	.nv.info._Z31streaming_resampler_cccl_kernelILi1024ELi8ELi2EEvPK13__nv_bfloat16PKfS4_PS0_iii,"",@"SHT_CUDA_INFO"
	.sectionflags	@""
	.align	4


	//----- nvinfo : EIATTR_CUDA_API_VERSION
	.align		4
        /*0000*/ 	.byte	0x04, 0x37
        /*0002*/ 	.short	(.L_9 - .L_8)
.L_8:
        /*0004*/ 	.word	0x00000082


	//----- nvinfo : EIATTR_KPARAM_INFO
	.align		4
.L_9:
        /*0008*/ 	.byte	0x04, 0x17
        /*000a*/ 	.short	(.L_11 - .L_10)
.L_10:
        /*000c*/ 	.word	0x00000000
        /*0010*/ 	.short	0x0006
        /*0012*/ 	.short	0x0028
        /*0014*/ 	.byte	0x00, 0xf0, 0x11, 0x00


	//----- nvinfo : EIATTR_KPARAM_INFO
	.align		4
.L_11:
        /*0018*/ 	.byte	0x04, 0x17
        /*001a*/ 	.short	(.L_13 - .L_12)
.L_12:
        /*001c*/ 	.word	0x00000000
        /*0020*/ 	.short	0x0005
        /*0022*/ 	.short	0x0024
        /*0024*/ 	.byte	0x00, 0xf0, 0x11, 0x00


	//----- nvinfo : EIATTR_KPARAM_INFO
	.align		4
.L_13:
        /*0028*/ 	.byte	0x04, 0x17
        /*002a*/ 	.short	(.L_15 - .L_14)
.L_14:
        /*002c*/ 	.word	0x00000000
        /*0030*/ 	.short	0x0004
        /*0032*/ 	.short	0x0020
        /*0034*/ 	.byte	0x00, 0xf0, 0x11, 0x00


	//----- nvinfo : EIATTR_KPARAM_INFO
	.align		4
.L_15:
        /*0038*/ 	.byte	0x04, 0x17
        /*003a*/ 	.short	(.L_17 - .L_16)
.L_16:
        /*003c*/ 	.word	0x00000000
        /*0040*/ 	.short	0x0003
        /*0042*/ 	.short	0x0018
        /*0044*/ 	.byte	0x00, 0xf5, 0x21, 0x00


	//----- nvinfo : EIATTR_KPARAM_INFO
	.align		4
.L_17:
        /*0048*/ 	.byte	0x04, 0x17
        /*004a*/ 	.short	(.L_19 - .L_18)
.L_18:
        /*004c*/ 	.word	0x00000000
        /*0050*/ 	.short	0x0002
        /*0052*/ 	.short	0x0010
        /*0054*/ 	.byte	0x00, 0xf5, 0x21, 0x00


	//----- nvinfo : EIATTR_KPARAM_INFO
	.align		4
.L_19:
        /*0058*/ 	.byte	0x04, 0x17
        /*005a*/ 	.short	(.L_21 - .L_20)
.L_20:
        /*005c*/ 	.word	0x00000000
        /*0060*/ 	.short	0x0001
        /*0062*/ 	.short	0x0008
        /*0064*/ 	.byte	0x00, 0xf5, 0x21, 0x00


	//----- nvinfo : EIATTR_KPARAM_INFO
	.align		4
.L_21:
        /*0068*/ 	.byte	0x04, 0x17
        /*006a*/ 	.short	(.L_23 - .L_22)
.L_22:
        /*006c*/ 	.word	0x00000000
        /*0070*/ 	.short	0x0000
        /*0072*/ 	.short	0x0000
        /*0074*/ 	.byte	0x00, 0xf5, 0x21, 0x00


	//----- nvinfo : EIATTR_SPARSE_MMA_MASK
	.align		4
.L_23:
        /*0078*/ 	.byte	0x03, 0x50
        /*007a*/ 	.short	0x0000


	//----- nvinfo : EIATTR_MAXREG_COUNT
	.align		4
        /*007c*/ 	.byte	0x03, 0x1b
        /*007e*/ 	.short	0x00ff


	//----- nvinfo : EIATTR_NUM_BARRIERS
	.align		4
        /*0080*/ 	.byte	0x02, 0x4c
        /*0082*/ 	.byte	0x01
	.zero		1


	//----- nvinfo : EIATTR_MERCURY_ISA_VERSION
	.align		4
        /*0084*/ 	.byte	0x03, 0x5f
        /*0086*/ 	.short	0x0101


	//----- nvinfo : EIATTR_VRC_CTA_INIT_COUNT
	.align		4
        /*0088*/ 	.byte	0x02, 0x4a
	.zero		1
	.zero		1


	//----- nvinfo : EIATTR_EXIT_INSTR_OFFSETS
	.align		4
        /*008c*/ 	.byte	0x04, 0x1c
        /*008e*/ 	.short	(.L_25 - .L_24)


	//   ....[0]....
.L_24:
        /*0090*/ 	.word	0x000001e0


	//   ....[1]....
        /*0094*/ 	.word	0x000014b0


	//----- nvinfo : EIATTR_CRS_STACK_SIZE
	.align		4
.L_25:
        /*0098*/ 	.byte	0x04, 0x1e
        /*009a*/ 	.short	(.L_27 - .L_26)
.L_26:
        /*009c*/ 	.word	0x00000000


	//----- nvinfo : EIATTR_CBANK_PARAM_SIZE
	.align		4
.L_27:
        /*00a0*/ 	.byte	0x03, 0x19
        /*00a2*/ 	.short	0x002c


	//----- nvinfo : EIATTR_PARAM_CBANK
	.align		4
        /*00a4*/ 	.byte	0x04, 0x0a
        /*00a6*/ 	.short	(.L_29 - .L_28)
	.align		4
.L_28:
        /*00a8*/ 	.word	index@(.nv.constant0._Z31streaming_resampler_cccl_kernelILi1024ELi8ELi2EEvPK13__nv_bfloat16PKfS4_PS0_iii)
        /*00ac*/ 	.short	0x0380
        /*00ae*/ 	.short	0x002c


	//----- nvinfo : EIATTR_SW_WAR
	.align		4
.L_29:
        /*00b0*/ 	.byte	0x04, 0x36
        /*00b2*/ 	.short	(.L_31 - .L_30)
.L_30:
        /*00b4*/ 	.word	0x00000008
.L_31:


//--------------------- .nv.callgraph             --------------------------
	.section	.nv.callgraph,"",@"SHT_CUDA_CALLGRAPH"
	.align	4
	.sectionentsize	8
	.align		4
        /*0000*/ 	.word	0x00000000
	.align		4
        /*0004*/ 	.word	0xffffffff
	.align		4
        /*0008*/ 	.word	0x00000000
	.align		4
        /*000c*/ 	.word	0xfffffffe
	.align		4
        /*0010*/ 	.word	0x00000000
	.align		4
        /*0014*/ 	.word	0xfffffffd
	.align		4
        /*0018*/ 	.word	0x00000000
	.align		4
        /*001c*/ 	.word	0xfffffffc


//--------------------- .text._Z31streaming_resampler_cccl_kernelILi1024ELi8ELi2EEvPK13__nv_bfloat16PKfS4_PS0_iii --------------------------
	.section	.text._Z31streaming_resampler_cccl_kernelILi1024ELi8ELi2EEvPK13__nv_bfloat16PKfS4_PS0_iii,"ax",@progbits
	.align	128
        .global         _Z31streaming_resampler_cccl_kernelILi1024ELi8ELi2EEvPK13__nv_bfloat16PKfS4_PS0_iii
        .type           _Z31streaming_resampler_cccl_kernelILi1024ELi8ELi2EEvPK13__nv_bfloat16PKfS4_PS0_iii,@function
        .size           _Z31streaming_resampler_cccl_kernelILi1024ELi8ELi2EEvPK13__nv_bfloat16PKfS4_PS0_iii,(.L_x_30 - _Z31streaming_resampler_cccl_kernelILi1024ELi8ELi2EEvPK13__nv_bfloat16PKfS4_PS0_iii)
        .other          _Z31streaming_resampler_cccl_kernelILi1024ELi8ELi2EEvPK13__nv_bfloat16PKfS4_PS0_iii,@"STO_CUDA_ENTRY STV_DEFAULT"
_Z31streaming_resampler_cccl_kernelILi1024ELi8ELi2EEvPK13__nv_bfloat16PKfS4_PS0_iii:
.text._Z31streaming_resampler_cccl_kernelILi1024ELi8ELi2EEvPK13__nv_bfloat16PKfS4_PS0_iii:
[----:B------:R-:W-:Y:S08]  /*0000*/  LDC R1, c[0x0][0x37c] ;  /* 0x0000df00ff017b82 */ /* 0x000ff00000000800 */
[----:B------:R-:W0:Y:S01]  /*0010*/  S2UR UR10, SR_CTAID.Y ;  /* 0x00000000000a79c3 */ /* 0x000e220000002600 */
[----:B------:R-:W1:Y:S01]  /*0020*/  LDCU.64 UR12, c[0x0][0x3a0] ;  /* 0x00007400ff0c77ac */ /* 0x000e620008000a00 */
[----:B------:R-:W2:Y:S01]  /*0030*/  S2R R12, SR_TID.X ;  /* 0x00000000000c7919 */ /* 0x000ea20000002100 */
[----:B------:R-:W3:Y:S05]  /*0040*/  LDCU.64 UR8, c[0x0][0x390] ;  /* 0x00007200ff0877ac */ /* 0x000eea0008000a00 */
[----:B------:R-:W4:Y:S01]  /*0050*/  S2UR UR4, SR_CTAID.X ;  /* 0x00000000000479c3 */ /* 0x000f220000002500 */
[----:B------:R-:W5:Y:S01]  /*0060*/  LDCU UR11, c[0x0][0x3a8] ;  /* 0x00007500ff0b77ac */ /* 0x000f620008000800 */
[----:B------:R-:W2:Y:S01]  /*0070*/  LDCU.64 UR20, c[0x0][0x358] ;  /* 0x00006b00ff1477ac */ /* 0x000ea20008000a00 */
[----:B------:R-:W2:Y:S01]  /*0080*/  LDCU UR29, c[0x0][0x360] ;  /* 0x00006c00ff1d77ac */ /* 0x000ea20008000800 */
[----:B-1----:R-:W-:Y:S01]  /*0090*/  IMAD.U32 R11, RZ, RZ, UR13 ;  /* 0x0000000dff0b7e24 */ /* 0x002fe2000f8e00ff */
[----:B------:R-:W-:-:S02]  /*00a0*/  USHF.R.S32.HI UR5, URZ, 0x1f, UR13 ;  /* 0x0000001fff057899 */ /* 0x000fc4000801140d */
[----:B0-----:R-:W-:Y:S02]  /*00b0*/  USHF.L.U32 UR10, UR10, 0xa, URZ ;  /* 0x0000000a0a0a7899 */ /* 0x001fe400080006ff */
[----:B-----5:R-:W-:-:S04]  /*00c0*/  USHF.R.S32.HI UR11, URZ, 0x1f, UR11 ;  /* 0x0000001fff0b7899 */ /* 0x020fc8000801140b */
[----:B------:R-:W-:Y:S01]  /*00d0*/  IMAD.U32 R0, RZ, RZ, UR10 ;  /* 0x0000000aff007e24 */ /* 0x000fe2000f8e00ff */
[----:B----4-:R-:W-:Y:S02]  /*00e0*/  UIMAD.WIDE.U32 UR18, UR4, UR13, URZ ;  /* 0x0000000d041272a5 */ /* 0x010fe4000f8e00ff */
[----:B------:R-:W-:Y:S02]  /*00f0*/  UIMAD UR5, UR5, UR4, URZ ;  /* 0x00000004050572a4 */ /* 0x000fe4000f8e02ff */
[----:B------:R-:W-:Y:S01]  /*0100*/  VIADDMNMX R11, R0, 0x400, R11, PT ;  /* 0x00000400000b7846 */ /* 0x000fe2000380010b */
[----:B---3--:R-:W-:Y:S02]  /*0110*/  ULEA UR8, UP0, UR18, UR8, 0x2 ;  /* 0x0000000812087291 */ /* 0x008fe4000f8010ff */
[----:B------:R-:W-:Y:S02]  /*0120*/  UIADD3 UR7, UPT, UPT, UR19, UR5, URZ ;  /* 0x0000000513077290 */ /* 0x000fe4000fffe0ff */
[----:B------:R-:W-:-:S02]  /*0130*/  USHF.R.S32.HI UR5, URZ, 0x1f, UR12 ;  /* 0x0000001fff057899 */ /* 0x000fc4000801140c */
[----:B------:R-:W-:Y:S02]  /*0140*/  ULEA.HI.X UR9, UR18, UR9, UR7, 0x2, UP0 ;  /* 0x0000000912097291 */ /* 0x000fe400080f1407 */
[----:B------:R-:W-:Y:S02]  /*0150*/  UISETP.LT.AND UP0, UPT, UR12, 0x1000, UPT ;  /* 0x000010000c00788c */ /* 0x000fe4000bf01270 */
[----:B------:R-:W-:Y:S02]  /*0160*/  UIMAD.WIDE.U32 UR22, UR4, UR12, URZ ;  /* 0x0000000c041672a5 */ /* 0x000fe4000f8e00ff */
[----:B------:R-:W-:Y:S02]  /*0170*/  UIMAD UR5, UR5, UR4, URZ ;  /* 0x00000004050572a4 */ /* 0x000fe4000f8e02ff */
[----:B------:R-:W-:Y:S02]  /*0180*/  USEL UR12, UR12, 0x1000, UP0 ;  /* 0x000010000c0c7887 */ /* 0x000fe40008000000 */
[----:B------:R-:W-:Y:S01]  /*0190*/  UIADD3 UR13, UPT, UPT, UR23, UR5, URZ ;  /* 0x00000005170d7290 */ /* 0x000fe2000fffe0ff */
[----:B--2---:R-:W-:-:S11]  /*01a0*/  UMOV UR4, URZ ;  /* 0x000000ff00047c82 */ /* 0x004fd60008000000 */
.L_x_24:
[----:B0-----:R-:W0:Y:S02]  /*01b0*/  LDCU UR5, c[0x0][0x3a0] ;  /* 0x00007400ff0577ac */ /* 0x001e240008000800 */
[----:B0-----:R-:W-:-:S06]  /*01c0*/  UISETP.GE.AND UP0, UPT, UR4, UR5, UPT ;  /* 0x000000050400728c */ /* 0x001fcc000bf06270 */
[----:B------:R-:W-:-:S13]  /*01d0*/  PLOP3.LUT P0, PT, PT, PT, UP0, 0x80, 0x8 ;  /* 0x000000000008781c */ /* 0x000fda0003f0f008 */
[----:B--2--5:R-:W-:Y:S05]  /*01e0*/  @P0 EXIT ;  /* 0x000000000000094d */ /* 0x024fea0003800000 */
[----:B------:R-:W-:Y:S01]  /*01f0*/  IMAD R0, RZ, RZ, -UR4 ;  /* 0x80000004ff007e24 */ /* 0x000fe2000f8e02ff */
[----:B------:R-:W0:Y:S01]  /*0200*/  LDCU.64 UR14, c[0x0][0x388] ;  /* 0x00007100ff0e77ac */ /* 0x000e220008000a00 */
[----:B------:R-:W-:Y:S01]  /*0210*/  IMAD.U32 R3, RZ, RZ, UR5 ;  /* 0x00000005ff037e24 */ /* 0x000fe2000f8e00ff */
[----:B------:R-:W-:Y:S04]  /*0220*/  BSSY.RECONVERGENT B0, `(.L_x_0) ;  /* 0x0000017000007945 */ /* 0x000fe80003800200 */
[----:B------:R-:W-:-:S04]  /*0230*/  VIADDMNMX R0, R0, R3, UR12, PT ;  /* 0x0000000c00007e46 */ /* 0x000fc8000b800103 */
[----:B------:R-:W-:-:S13]  /*0240*/  R2UR UR30, R0 ;  /* 0x00000000001e72ca */ /* 0x000fda00000e0000 */
[----:B------:R-:W-:-:S13]  /*0250*/  ISETP.GE.AND P0, PT, R12, UR30, PT ;  /* 0x0000001e0c007c0c */ /* 0x000fda000bf06270 */
[----:B0-----:R-:W-:Y:S05]  /*0260*/  @P0 BRA `(.L_x_1) ;  /* 0x0000000000480947 */ /* 0x001fea0003800000 */
[----:B------:R-:W0:Y:S01]  /*0270*/  S2UR UR6, SR_CgaCtaId ;  /* 0x00000000000679c3 */ /* 0x000e220000008800 */
[----:B------:R-:W-:Y:S01]  /*0280*/  UMOV UR5, 0x400 ;  /* 0x0000040000057882 */ /* 0x000fe20000000000 */
[----:B------:R-:W-:Y:S02]  /*0290*/  VIADD R4, R12, UR4 ;  /* 0x000000040c047c36 */ /* 0x000fe40008000000 */
[----:B------:R-:W-:Y:S01]  /*02a0*/  IMAD.MOV.U32 R5, RZ, RZ, R12 ;  /* 0x000000ffff057224 */ /* 0x000fe200078e000c */
[----:B0-----:R-:W-:-:S06]  /*02b0*/  ULEA UR5, UR6, UR5, 0x18 ;  /* 0x0000000506057291 */ /* 0x001fcc000f8ec0ff */
[----:B------:R-:W-:-:S07]  /*02c0*/  LEA R0, R12, UR5, 0x2 ;  /* 0x000000050c007c11 */ /* 0x000fce000f8e10ff */
.L_x_2:
[----:B------:R-:W-:-:S04]  /*02d0*/  IADD3 R3, P0, PT, R4, UR22, RZ ;  /* 0x0000001604037c10 */ /* 0x000fc8000ff1e0ff */
[----:B------:R-:W-:Y:S02]  /*02e0*/  LEA.HI.X.SX32 R6, R4, UR13, 0x1, P0 ;  /* 0x0000000d04067c11 */ /* 0x000fe400080f0eff */
[----:B------:R-:W-:-:S04]  /*02f0*/  LEA R2, P0, R3, UR14, 0x2 ;  /* 0x0000000e03027c11 */ /* 0x000fc8000f8010ff */
[----:B------:R-:W-:-:S06]  /*0300*/  LEA.HI.X R3, R3, UR15, R6, 0x2, P0 ;  /* 0x0000000f03037c11 */ /* 0x000fcc00080f1406 */
[----:B------:R-:W2:Y:S01]  /*0310*/  LDG.E.CONSTANT R3, desc[UR20][R2.64] ;  /* 0x0000001402037981 */ /* 0x000ea2000c1e9900 */
[----:B------:R-:W-:Y:S02]  /*0320*/  VIADD R5, R5, UR29 ;  /* 0x0000001d05057c36 */ /* 0x000fe40008000000 */
[----:B------:R-:W-:Y:S02]  /*0330*/  IMAD.U32 R7, RZ, RZ, UR29 ;  /* 0x0000001dff077e24 */ /* 0x000fe4000f8e00ff */
[----:B------:R-:W-:Y:S01]  /*0340*/  VIADD R4, R4, UR29 ;  /* 0x0000001d04047c36 */ /* 0x000fe20008000000 */
[----:B------:R-:W-:Y:S01]  /*0350*/  ISETP.GE.AND P0, PT, R5, UR30, PT ;  /* 0x0000001e05007c0c */ /* 0x000fe2000bf06270 */
[----:B--2---:R0:W-:Y:S02]  /*0360*/  STS [R0], R3 ;  /* 0x0000000300007388 */ /* 0x0041e40000000800 */
[----:B0-----:R-:W-:-:S10]  /*0370*/  IMAD R0, R7, 0x4, R0 ;  /* 0x0000000407007824 */ /* 0x001fd400078e0200 */
[----:B------:R-:W-:Y:S05]  /*0380*/  @!P0 BRA `(.L_x_2) ;  /* 0xfffffffc00d08947 */ /* 0x000fea000383ffff */
.L_x_1:
[----:B------:R-:W-:Y:S05]  /*0390*/  BSYNC.RECONVERGENT B0 ;  /* 0x0000000000007941 */ /* 0x000fea0003800200 */
.L_x_0:
[----:B------:R-:W0:Y:S02]  /*03a0*/  LDCU UR5, c[0x0][0x3a4] ;  /* 0x00007480ff0577ac */ /* 0x000e240008000800 */
[----:B0-----:R-:W-:-:S03]  /*03b0*/  UISETP.GE.AND UP0, UPT, UR10, UR5, UPT ;  /* 0x000000050a00728c */ /* 0x001fc6000bf06270 */
[----:B------:R-:W-:Y:S01]  /*03c0*/  UMOV UR5, URZ ;  /* 0x000000ff00057c82 */ /* 0x000fe20008000000 */
[----:B------:R-:W-:Y:S01]  /*03d0*/  UISETP.NE.OR UP0, UPT, UR4, URZ, UP0 ;  /* 0x000000ff0400728c */ /* 0x000fe20008705670 */
[----:B------:R-:W-:Y:S08]  /*03e0*/  BAR.SYNC.DEFER_BLOCKING 0x0 ;  /* 0x0000000000007b1d */ /* 0x000ff00000010000 */
[----:B------:R-:W-:Y:S05]  /*03f0*/  BRA.U UP0, `(.L_x_3) ;  /* 0x0000000100507547 */ /* 0x000fea000b800000 */
[----:B------:R-:W-:-:S06]  /*0400*/  UIMAD.WIDE.U32 UR14, UR10, 0x4, UR8 ;  /* 0x000000040a0e78a5 */ /* 0x000fcc000f8e0008 */
[----:B------:R-:W-:Y:S02]  /*0410*/  IMAD.U32 R2, RZ, RZ, UR14 ;  /* 0x0000000eff027e24 */ /* 0x000fe4000f8e00ff */
[----:B------:R-:W-:-:S05]  /*0420*/  IMAD.U32 R3, RZ, RZ, UR15 ;  /* 0x0000000fff037e24 */ /* 0x000fca000f8e00ff */
[----:B------:R0:W5:Y:S01]  /*0430*/  LDG.E.CONSTANT R2, desc[UR20][R2.64] ;  /* 0x0000001402027981 */ /* 0x000162000c1e9900 */
[----:B------:R-:W1:Y:S01]  /*0440*/  S2UR UR14, SR_CgaCtaId ;  /* 0x00000000000e79c3 */ /* 0x000e620000008800 */
[----:B------:R-:W-:Y:S01]  /*0450*/  UISETP.LT.AND UP0, UPT, UR30, 0x1, UPT ;  /* 0x000000011e00788c */ /* 0x000fe2000bf01270 */
[----:B------:R-:W-:-:S03]  /*0460*/  UMOV UR6, 0x400 ;  /* 0x0000040000067882 */ /* 0x000fc60000000000 */
[----:B------:R-:W-:-:S04]  /*0470*/  USEL UR5, UR30, 0x1, !UP0 ;  /* 0x000000011e057887 */ /* 0x000fc8000c000000 */
[----:B------:R-:W-:Y:S02]  /*0480*/  UIADD3 UR5, UPT, UPT, UR5, -0x1, URZ ;  /* 0xffffffff05057890 */ /* 0x000fe4000fffe0ff */
[----:B-1----:R-:W-:-:S03]  /*0490*/  ULEA UR15, UR14, UR6, 0x18 ;  /* 0x000000060e0f7291 */ /* 0x002fc6000f8ec0ff */
[----:B0-----:R-:W-:-:S09]  /*04a0*/  UMOV UR6, URZ ;  /* 0x000000ff00067c82 */ /* 0x001fd20008000000 */
.L_x_4:
[----:B------:R-:W-:Y:S02]  /*04b0*/  UISETP.NE.AND UP0, UPT, UR6, UR5, UPT ;  /* 0x000000050600728c */ /* 0x000fe4000bf05270 */
[----:B------:R-:W-:-:S07]  /*04c0*/  UMOV UR14, UR6 ;  /* 0x00000006000e7c82 */ /* 0x000fce0008000000 */
[----:B------:R-:W-:Y:S05]  /*04d0*/  BRA.U !UP0, `(.L_x_3) ;  /* 0x0000000108187547 */ /* 0x000fea000b800000 */
[----:B------:R-:W-:Y:S02]  /*04e0*/  ULEA UR16, UR6, UR15, 0x2 ;  /* 0x0000000f06107291 */ /* 0x000fe4000f8e10ff */
[----:B------:R-:W-:-:S07]  /*04f0*/  UIADD3 UR6, UPT, UPT, UR6, 0x1, URZ ;  /* 0x0000000106067890 */ /* 0x000fce000fffe0ff */
[----:B------:R-:W0:Y:S02]  /*0500*/  LDS R3, [UR16+0x4] ;  /* 0x00000410ff037984 */ /* 0x000e240008000800 */
[----:B0----5:R-:W-:-:S13]  /*0510*/  FSETP.GEU.AND P0, PT, R3, R2, PT ;  /* 0x000000020300720b */ /* 0x021fda0003f0e000 */
[----:B------:R-:W-:Y:S05]  /*0520*/  @!P0 BRA `(.L_x_4) ;  /* 0xfffffffc00e08947 */ /* 0x000fea000383ffff */
[----:B------:R-:W-:-:S05]  /*0530*/  UMOV UR5, UR14 ;  /* 0x0000000e00057c82 */ /* 0x000fca0008000000 */
.L_x_3:
[----:B------:R-:W0:Y:S01]  /*0540*/  LDCU UR14, c[0x0][0x3a4] ;  /* 0x00007480ff0e77ac */ /* 0x000e220008000800 */
[----:B------:R-:W-:Y:S02]  /*0550*/  UIADD3 UR6, UPT, UPT, UR5, 0x1, URZ ;  /* 0x0000000105067890 */ /* 0x000fe4000fffe0ff */
[----:B0-----:R-:W-:-:S04]  /*0560*/  UISETP.GE.AND UP0, UPT, UR10, UR14, UPT ;  /* 0x0000000e0a00728c */ /* 0x001fc8000bf06270 */
[----:B------:R-:W-:-:S09]  /*0570*/  UISETP.GE.OR UP0, UPT, UR6, UR30, UP0 ;  /* 0x0000001e0600728c */ /* 0x000fd20008706670 */
[----:B------:R-:W-:Y:S05]  /*0580*/  BRA.U UP0, `(.L_x_5) ;  /* 0x0000000d00b47547 */ /* 0x000fea000b800000 */
[----:B------:R-:W-:-:S05]  /*0590*/  UMOV UR14, UR10 ;  /* 0x0000000a000e7c82 */ /* 0x000fca0008000000 */
.L_x_23:
[----:B0-----:R-:W0:Y:S01]  /*05a0*/  S2UR UR16, SR_CgaCtaId ;  /* 0x00000000001079c3 */ /* 0x001e220000008800 */
[----:B------:R-:W-:Y:S01]  /*05b0*/  UMOV UR15, 0x400 ;  /* 0x00000400000f7882 */ /* 0x000fe20000000000 */
[----:B------:R-:W-:Y:S01]  /*05c0*/  IMAD.U32 R0, RZ, RZ, UR14 ;  /* 0x0000000eff007e24 */ /* 0x000fe2000f8e00ff */
[----:B------:R-:W-:Y:S01]  /*05d0*/  UMOV UR24, UR5 ;  /* 0x0000000500187c82 */ /* 0x000fe20008000000 */
[----:B------:R-:W-:-:S03]  /*05e0*/  UMOV UR25, UR14 ;  /* 0x0000000e00197c82 */ /* 0x000fc60008000000 */
[----:B------:R-:W-:Y:S01]  /*05f0*/  VIADDMNMX R0, R0, 0x1, R11, !PT ;  /* 0x0000000100007846 */ /* 0x000fe2000780010b */
[----:B0-----:R-:W-:-:S04]  /*0600*/  ULEA UR16, UR16, UR15, 0x18 ;  /* 0x0000000f10107291 */ /* 0x001fc8000f8ec0ff */
[----:B------:R-:W-:-:S03]  /*0610*/  ULEA UR15, UR5, UR16, 0x2 ;  /* 0x00000010050f7291 */ /* 0x000fc6000f8e10ff */
[----:B------:R-:W-:-:S06]  /*0620*/  UMOV UR5, UR6 ;  /* 0x0000000600057c82 */ /* 0x000fcc0008000000 */
[----:B------:R-:W0:Y:S04]  /*0630*/  LDS R10, [UR15] ;  /* 0x0000000fff0a7984 */ /* 0x000e280008000800 */
[----:B------:R-:W1:Y:S01]  /*0640*/  LDS R13, [UR15+0x4] ;  /* 0x0000040fff0d7984 */ /* 0x000e620008000800 */
[----:B--2---:R-:W-:-:S15]  /*0650*/  R2UR UR15, R0 ;  /* 0x00000000000f72ca */ /* 0x004fde00000e0000 */
.L_x_7:
[----:B------:R-:W-:-:S06]  /*0660*/  UIMAD.WIDE UR26, UR14, 0x4, UR8 ;  /* 0x000000040e1a78a5 */ /* 0x000fcc000f8e0208 */
[----:B-----5:R-:W-:Y:S01]  /*0670*/  IMAD.U32 R2, RZ, RZ, UR26 ;  /* 0x0000001aff027e24 */ /* 0x020fe2000f8e00ff */
[----:B------:R-:W-:-:S05]  /*0680*/  MOV R3, UR27 ;  /* 0x0000001b00037c02 */ /* 0x000fca0008000f00 */
[----:B------:R-:W1:Y:S02]  /*0690*/  LDG.E.CONSTANT R2, desc[UR20][R2.64] ;  /* 0x0000001402027981 */ /* 0x000e64000c1e9900 */
[----:B-1----:R-:W-:-:S13]  /*06a0*/  FSETP.GTU.AND P0, PT, R2, R13, PT ;  /* 0x0000000d0200720b */ /* 0x002fda0003f0c000 */
[----:B------:R-:W-:Y:S05]  /*06b0*/  @P0 BRA `(.L_x_6) ;  /* 0x0000000000100947 */ /* 0x000fea0003800000 */
[----:B------:R-:W-:-:S04]  /*06c0*/  UIADD3 UR14, UPT, UPT, UR14, 0x1, URZ ;  /* 0x000000010e0e7890 */ /* 0x000fc8000fffe0ff */
[----:B------:R-:W-:-:S09]  /*06d0*/  UISETP.NE.AND UP0, UPT, UR14, UR15, UPT ;  /* 0x0000000f0e00728c */ /* 0x000fd2000bf05270 */
[----:B------:R-:W-:Y:S05]  /*06e0*/  BRA.U UP0, `(.L_x_7) ;  /* 0xfffffffd00dc7547 */ /* 0x000fea000b83ffff */
[----:B------:R-:W-:-:S05]  /*06f0*/  UMOV UR14, UR15 ;  /* 0x0000000f000e7c82 */ /* 0x000fca0008000000 */
.L_x_6:
[----:B------:R-:W-:-:S09]  /*0700*/  UISETP.GE.AND UP0, UPT, UR25, UR14, UPT ;  /* 0x0000000e1900728c */ /* 0x000fd2000bf06270 */
[----:B------:R-:W-:Y:S05]  /*0710*/  BRA.U UP0, `(.L_x_8) ;  /* 0x0000000d003c7547 */ /* 0x000fea000b800000 */
[----:B------:R-:W1:Y:S01]  /*0720*/  LDCU UR17, c[0x0][0x3a8] ;  /* 0x00007500ff1177ac */ /* 0x000e620008000800 */
[----:B------:R-:W-:Y:S01]  /*0730*/  IMAD.SHL.U32 R14, R12, 0x8, RZ ;  /* 0x000000080c0e7824 */ /* 0x000fe200078e00ff */
[----:B------:R-:W-:Y:S01]  /*0740*/  BSSY.RECONVERGENT B0, `(.L_x_9) ;  /* 0x0000050000007945 */ /* 0x000fe20003800200 */
[----:B------:R-:W-:Y:S02]  /*0750*/  ULOP3.LUT UR6, UR24, 0x1, URZ, 0xc0, !UPT ;  /* 0x0000000118067892 */ /* 0x000fe4000f8ec0ff */
[----:B------:R-:W-:Y:S02]  /*0760*/  ULEA UR16, UR12, UR16, 0x2 ;  /* 0x000000100c107291 */ /* 0x000fe4000f8e10ff */
[----:B------:R-:W-:Y:S02]  /*0770*/  UISETP.NE.U32.AND UP0, UPT, UR6, 0x1, UPT ;  /* 0x000000010600788c */ /* 0x000fe4000bf05070 */
[----:B-1----:R-:W-:Y:S02]  /*0780*/  USHF.L.U32 UR6, UR17, 0x1, URZ ;  /* 0x0000000111067899 */ /* 0x002fe400080006ff */
[----:B------:R-:W-:-:S02]  /*0790*/  ISETP.GE.AND P0, PT, R14, UR17, PT ;  /* 0x000000110e007c0c */ /* 0x000fc4000bf06270 */
[----:B------:R-:W-:-:S04]  /*07a0*/  USEL UR15, UR6, URZ, !UP0 ;  /* 0x000000ff060f7287 */ /* 0x000fc8000c000000 */
[----:B------:R-:W-:-:S04]  /*07b0*/  ULEA UR26, UR15, UR16, 0x1 ;  /* 0x000000100f1a7291 */ /* 0x000fc8000f8e08ff */
[----:B------:R-:W-:-:S03]  /*07c0*/  UIADD3 UR27, UPT, UPT, UR6, UR26, URZ ;  /* 0x0000001a061b7290 */ /* 0x000fc6000fffe0ff */
[----:B------:R-:W-:Y:S09]  /*07d0*/  @P0 BRA `(.L_x_10) ;  /* 0x0000000400180947 */ /* 0x000ff20003800000 */
[----:B------:R-:W1:Y:S08]  /*07e0*/  LDC R0, c[0x0][0x3a8] ;  /* 0x0000ea00ff007b82 */ /* 0x000e700000000800 */
[----:B------:R-:W2:Y:S02]  /*07f0*/  LDC.64 R4, c[0x0][0x380] ;  /* 0x0000e000ff047b82 */ /* 0x000ea40000000a00 */
.L_x_13:
[----:B------:R-:W-:Y:S01]  /*0800*/  VIADD R3, R14, 0x8 ;  /* 0x000000080e037836 */ /* 0x000fe20000000000 */
[----:B------:R-:W-:Y:S01]  /*0810*/  BSSY.RECONVERGENT B1, `(.L_x_11) ;  /* 0x000003f000017945 */ /* 0x000fe20003800200 */
[----:B------:R-:W-:-:S03]  /*0820*/  IMAD.U32 R15, RZ, RZ, UR29 ;  /* 0x0000001dff0f7e24 */ /* 0x000fc6000f8e00ff */
[----:B-1----:R-:W-:-:S13]  /*0830*/  ISETP.GT.AND P0, PT, R3, R0, PT ;  /* 0x000000000300720c */ /* 0x002fda0003f04270 */
[----:B------:R-:W-:Y:S05]  /*0840*/  @P0 BRA `(.L_x_12) ;  /* 0x0000000000ec0947 */ /* 0x000fea0003800000 */
[C---:B------:R-:W-:Y:S01]  /*0850*/  R2UR UR28, R0.reuse ;  /* 0x00000000001c72ca */ /* 0x040fe200000e0000 */
[----:B------:R-:W-:Y:S01]  /*0860*/  UIADD3 UR6, UPT, UPT, UR24, UR4, URZ ;  /* 0x0000000418067290 */ /* 0x000fe2000fffe0ff */
[--C-:B------:R-:W-:Y:S01]  /*0870*/  SHF.R.S32.HI R9, RZ, 0x1f, R14.reuse ;  /* 0x0000001fff097819 */ /* 0x100fe2000001140e */
[----:B------:R-:W-:Y:S02]  /*0880*/  IMAD.MOV.U32 R8, RZ, RZ, R14 ;  /* 0x000000ffff087224 */ /* 0x000fe400078e000e */
[----:B------:R-:W-:Y:S01]  /*0890*/  USHF.R.S32.HI UR16, URZ, 0x1f, UR6 ;  /* 0x0000001fff107899 */ /* 0x000fe20008011406 */
[----:B------:R-:W-:-:S04]  /*08a0*/  IMAD.WIDE.U32 R6, R0, UR22, RZ ;  /* 0x0000001600067c25 */ /* 0x000fc8000f8e00ff */
[----:B------:R-:W-:Y:S01]  /*08b0*/  IMAD.WIDE.U32 R2, R0, UR6, R8 ;  /* 0x0000000600027c25 */ /* 0x000fe2000f8e0008 */
[----:B--2---:R-:W-:Y:S02]  /*08c0*/  LEA R19, P0, R6, R4, 0x1 ;  /* 0x0000000406137211 */ /* 0x004fe400078008ff */
[----:B------:R-:W-:Y:S02]  /*08d0*/  UIMAD UR15, UR13, UR28, URZ ;  /* 0x0000001c0d0f72a4 */ /* 0x000fe4000f8e02ff */
[----:B------:R-:W-:Y:S02]  /*08e0*/  UIMAD UR16, UR16, UR28, URZ ;  /* 0x0000001c101072a4 */ /* 0x000fe4000f8e02ff */
[----:B------:R-:W-:Y:S02]  /*08f0*/  UIMAD UR17, UR11, UR22, UR15 ;  /* 0x000000160b1172a4 */ /* 0x000fe4000f8e020f */
[----:B------:R-:W-:Y:S02]  /*0900*/  UIADD3 UR15, UPT, UPT, UR6, 0x1, URZ ;  /* 0x00000001060f7890 */ /* 0x000fe4000fffe0ff */
[----:B------:R-:W-:-:S02]  /*0910*/  UIMAD UR16, UR6, UR11, UR16 ;  /* 0x0000000b061072a4 */ /* 0x000fc4000f8e0210 */
[----:B------:R-:W-:Y:S01]  /*0920*/  USHF.R.S32.HI UR6, URZ, 0x1f, UR15 ;  /* 0x0000001fff067899 */ /* 0x000fe2000801140f */
[----:B------:R-:W-:Y:S02]  /*0930*/  VIADD R21, R7, UR17 ;  /* 0x0000001107157c36 */ /* 0x000fe40008000000 */
[----:B------:R-:W-:Y:S01]  /*0940*/  IMAD.WIDE.U32 R8, R0, UR15, R8 ;  /* 0x0000000f00087c25 */ /* 0x000fe2000f8e0008 */
[----:B------:R-:W-:Y:S02]  /*0950*/  UIMAD UR6, UR6, UR28, URZ ;  /* 0x0000001c060672a4 */ /* 0x000fe4000f8e02ff */
[----:B------:R-:W-:Y:S01]  /*0960*/  LEA.HI.X R21, R6, R5, R21, 0x1, P0 ;  /* 0x0000000506157211 */ /* 0x000fe200000f0c15 */
[----:B------:R-:W-:Y:S01]  /*0970*/  VIADD R3, R3, UR16 ;  /* 0x0000001003037c36 */ /* 0x000fe20008000000 */
[----:B------:R-:W-:Y:S01]  /*0980*/  UIMAD UR6, UR15, UR11, UR6 ;  /* 0x0000000b0f0672a4 */ /* 0x000fe2000f8e0206 */
[----:B------:R-:W-:-:S04]  /*0990*/  LEA R6, P0, R2, R19, 0x1 ;  /* 0x0000001302067211 */ /* 0x000fc800078008ff */
[----:B------:R-:W-:Y:S01]  /*09a0*/  LEA.HI.X R7, R2, R21, R3, 0x1, P0 ;  /* 0x0000001502077211 */ /* 0x000fe200000f0c03 */
[----:B------:R-:W-:Y:S01]  /*09b0*/  VIADD R3, R9, UR6 ;  /* 0x0000000609037c36 */ /* 0x000fe20008000000 */
[----:B------:R-:W-:-:S03]  /*09c0*/  LEA R2, P0, R8, R19, 0x1 ;  /* 0x0000001308027211 */ /* 0x000fc600078008ff */
[----:B------:R-:W2:Y:S01]  /*09d0*/  LDG.E.U16.CONSTANT R17, desc[UR20][R6.64] ;  /* 0x0000001406117981 */ /* 0x000ea2000c1e9500 */
[----:B------:R-:W-:-:S03]  /*09e0*/  LEA.HI.X R3, R8, R21, R3, 0x1, P0 ;  /* 0x0000001508037211 */ /* 0x000fc600000f0c03 */
[----:B------:R-:W2:Y:S04]  /*09f0*/  LDG.E.U16.CONSTANT R16, desc[UR20][R6.64+0x2] ;  /* 0x0000021406107981 */ /* 0x000ea8000c1e9500 */
[----:B------:R-:W3:Y:S04]  /*0a00*/  LDG.E.U16.CONSTANT R9, desc[UR20][R6.64+0x4] ;  /* 0x0000041406097981 */ /* 0x000ee8000c1e9500 */
[----:B------:R-:W3:Y:S04]  /*0a10*/  LDG.E.U16.CONSTANT R18, desc[UR20][R6.64+0x6] ;  /* 0x0000061406127981 */ /* 0x000ee8000c1e9500 */
[----:B------:R-:W4:Y:S04]  /*0a20*/  LDG.E.U16.CONSTANT R21, desc[UR20][R6.64+0x8] ;  /* 0x0000081406157981 */ /* 0x000f28000c1e9500 */
[----:B------:R-:W4:Y:S04]  /*0a30*/  LDG.E.U16.CONSTANT R8, desc[UR20][R6.64+0xa] ;  /* 0x00000a1406087981 */ /* 0x000f28000c1e9500 */
[----:B------:R-:W5:Y:S04]  /*0a40*/  LDG.E.U16.CONSTANT R19, desc[UR20][R6.64+0xc] ;  /* 0x00000c1406137981 */ /* 0x000f68000c1e9500 */
[----:B------:R1:W5:Y:S04]  /*0a50*/  LDG.E.U16.CONSTANT R28, desc[UR20][R6.64+0xe] ;  /* 0x00000e14061c7981 */ /* 0x000368000c1e9500 */
[----:B------:R-:W5:Y:S04]  /*0a60*/  LDG.E.U16.CONSTANT R27, desc[UR20][R2.64] ;  /* 0x00000014021b7981 */ /* 0x000f68000c1e9500 */
[----:B------:R-:W5:Y:S04]  /*0a70*/  LDG.E.U16.CONSTANT R26, desc[UR20][R2.64+0x2] ;  /* 0x00000214021a7981 */ /* 0x000f68000c1e9500 */
[----:B------:R-:W5:Y:S04]  /*0a80*/  LDG.E.U16.CONSTANT R25, desc[UR20][R2.64+0x4] ;  /* 0x0000041402197981 */ /* 0x000f68000c1e9500 */
[----:B------:R-:W5:Y:S04]  /*0a90*/  LDG.E.U16.CONSTANT R24, desc[UR20][R2.64+0x6] ;  /* 0x0000061402187981 */ /* 0x000f68000c1e9500 */
[----:B------:R-:W5:Y:S04]  /*0aa0*/  LDG.E.U16.CONSTANT R23, desc[UR20][R2.64+0x8] ;  /* 0x0000081402177981 */ /* 0x000f68000c1e9500 */
[----:B------:R-:W5:Y:S04]  /*0ab0*/  LDG.E.U16.CONSTANT R22, desc[UR20][R2.64+0xa] ;  /* 0x00000a1402167981 */ /* 0x000f68000c1e9500 */
[----:B------:R-:W5:Y:S04]  /*0ac0*/  LDG.E.U16.CONSTANT R20, desc[UR20][R2.64+0xc] ;  /* 0x00000c1402147981 */ /* 0x000f68000c1e9500 */
[----:B------:R-:W5:Y:S01]  /*0ad0*/  LDG.E.U16.CONSTANT R29, desc[UR20][R2.64+0xe] ;  /* 0x00000e14021d7981 */ /* 0x000f62000c1e9500 */
[----:B-1----:R-:W-:-:S02]  /*0ae0*/  LEA R6, R14, UR27, 0x1 ;  /* 0x0000001b0e067c11 */ /* 0x002fc4000f8e08ff */
[----:B--2---:R-:W-:Y:S02]  /*0af0*/  PRMT R17, R17, 0x5410, R16 ;  /* 0x0000541011117816 */ /* 0x004fe40000000010 */
[----:B------:R-:W-:-:S05]  /*0b00*/  LEA R16, R14, UR26, 0x1 ;  /* 0x0000001a0e107c11 */ /* 0x000fca000f8e08ff */
[----:B------:R1:W-:Y:S01]  /*0b10*/  STS [R16], R17 ;  /* 0x0000001110007388 */ /* 0x0003e20000000800 */
[----:B---3--:R-:W-:-:S05]  /*0b20*/  PRMT R9, R9, 0x5410, R18 ;  /* 0x0000541009097816 */ /* 0x008fca0000000012 */
[----:B------:R1:W-:Y:S01]  /*0b30*/  STS [R16+0x4], R9 ;  /* 0x0000040910007388 */ /* 0x0003e20000000800 */
[----:B----4-:R-:W-:-:S05]  /*0b40*/  PRMT R21, R21, 0x5410, R8 ;  /* 0x0000541015157816 */ /* 0x010fca0000000008 */
[----:B------:R1:W-:Y:S01]  /*0b50*/  STS [R16+0x8], R21 ;  /* 0x0000081510007388 */ /* 0x0003e20000000800 */
[----:B-----5:R-:W-:-:S05]  /*0b60*/  PRMT R19, R19, 0x5410, R28 ;  /* 0x0000541013137816 */ /* 0x020fca000000001c */
[----:B------:R1:W-:Y:S04]  /*0b70*/  STS [R16+0xc], R19 ;  /* 0x00000c1310007388 */ /* 0x0003e80000000800 */
[----:B------:R1:W-:Y:S04]  /*0b80*/  STS.U16 [R6], R27 ;  /* 0x0000001b06007388 */ /* 0x0003e80000000400 */
[----:B------:R1:W-:Y:S04]  /*0b90*/  STS.U16 [R6+0x2], R26 ;  /* 0x0000021a06007388 */ /* 0x0003e80000000400 */
[----:B------:R1:W-:Y:S04]  /*0ba0*/  STS.U16 [R6+0x4], R25 ;  /* 0x0000041906007388 */ /* 0x0003e80000000400 */
[----:B------:R1:W-:Y:S04]  /*0bb0*/  STS.U16 [R6+0x6], R24 ;  /* 0x0000061806007388 */ /* 0x0003e80000000400 */
[----:B------:R1:W-:Y:S04]  /*0bc0*/  STS.U16 [R6+0x8], R23 ;  /* 0x0000081706007388 */ /* 0x0003e80000000400 */
[----:B------:R1:W-:Y:S04]  /*0bd0*/  STS.U16 [R6+0xa], R22 ;  /* 0x00000a1606007388 */ /* 0x0003e80000000400 */
[----:B------:R1:W-:Y:S04]  /*0be0*/  STS.U16 [R6+0xc], R20 ;  /* 0x00000c1406007388 */ /* 0x0003e80000000400 */
[----:B------:R1:W-:Y:S02]  /*0bf0*/  STS.U16 [R6+0xe], R29 ;  /* 0x00000e1d06007388 */ /* 0x0003e40000000400 */
.L_x_12:
[----:B------:R-:W-:Y:S05]  /*0c00*/  BSYNC.RECONVERGENT B1 ;  /* 0x0000000000017941 */ /* 0x000fea0003800200 */
.L_x_11:
[----:B------:R-:W-:-:S05]  /*0c10*/  IMAD R14, R15, 0x8, R14 ;  /* 0x000000080f0e7824 */ /* 0x000fca00078e020e */
[----:B------:R-:W-:-:S13]  /*0c20*/  ISETP.GE.AND P0, PT, R14, R0, PT ;  /* 0x000000000e00720c */ /* 0x000fda0003f06270 */
[----:B------:R-:W-:Y:S05]  /*0c30*/  @!P0 BRA `(.L_x_13) ;  /* 0xfffffff800f08947 */ /* 0x000fea000383ffff */
.L_x_10:
[----:B------:R-:W-:Y:S05]  /*0c40*/  BSYNC.RECONVERGENT B0 ;  /* 0x0000000000007941 */ /* 0x000fea0003800200 */
.L_x_9:
[----:B-1----:R-:W-:Y:S01]  /*0c50*/  LEA.HI R6, R12, UR25, RZ, 0x1b ;  /* 0x000000190c067c11 */ /* 0x002fe2000f8fd8ff */
[----:B------:R-:W-:Y:S03]  /*0c60*/  BAR.SYNC.DEFER_BLOCKING 0x0 ;  /* 0x0000000000007b1d */ /* 0x000fe60000010000 */
[----:B------:R-:W-:-:S03]  /*0c70*/  ISETP.GE.AND P0, PT, R6, UR14, PT ;  /* 0x0000000e06007c0c */ /* 0x000fc6000bf06270 */
[----:B------:R-:W1:Y:S01]  /*0c80*/  LDCU.64 UR16, c[0x0][0x398] ;  /* 0x00007300ff1077ac */ /* 0x000e620008000a00 */
[----:B------:R-:W-:Y:S09]  /*0c90*/  BSSY.RECONVERGENT B0, `(.L_x_14) ;  /* 0x0000076000007945 */ /* 0x000ff20003800200 */
[----:B------:R-:W-:Y:S05]  /*0ca0*/  @P0 BRA `(.L_x_15) ;  /* 0x0000000400d00947 */ /* 0x000fea0003800000 */
[----:B0-----:R-:W-:-:S05]  /*0cb0*/  FADD R13, -R10, R13 ;  /* 0x0000000d0a0d7221 */ /* 0x001fca0000000100 */
[----:B------:R-:W-:-:S05]  /*0cc0*/  FMNMX R13, R13, 9.999999682655225389e-21, !PT ;  /* 0x1e3ce5080d0d7809 */ /* 0x000fca0007800000 */
[----:B------:R-:W-:-:S05]  /*0cd0*/  VIADD R0, R13, 0x1800000 ;  /* 0x018000000d007836 */ /* 0x000fca0000000000 */
[----:B------:R-:W-:-:S04]  /*0ce0*/  LOP3.LUT R0, R0, 0x7f800000, RZ, 0xc0, !PT ;  /* 0x7f80000000007812 */ /* 0x000fc800078ec0ff */
[----:B------:R-:W-:-:S13]  /*0cf0*/  ISETP.GT.U32.AND P0, PT, R0, 0x1ffffff, PT ;  /* 0x01ffffff0000780c */ /* 0x000fda0003f04070 */
[----:B------:R-:W-:Y:S05]  /*0d00*/  @P0 BRA `(.L_x_16) ;  /* 0x0000000000100947 */ /* 0x000fea0003800000 */
[----:B--2---:R-:W-:-:S07]  /*0d10*/  MOV R4, 0xd30 ;  /* 0x00000d3000047802 */ /* 0x004fce0000000f00 */
[----:B-1----:R-:W-:Y:S05]  /*0d20*/  CALL.REL.NOINC `($__internal_0_$__cuda_sm20_rcp_rn_f32_slowpath) ;  /* 0x0000000400e47944 */ /* 0x002fea0003c00000 */
[----:B------:R-:W-:Y:S01]  /*0d30*/  IMAD.MOV.U32 R0, RZ, RZ, R3 ;  /* 0x000000ffff007224 */ /* 0x000fe200078e0003 */
[----:B------:R-:W-:Y:S06]  /*0d40*/  BRA `(.L_x_17) ;  /* 0x0000000000107947 */ /* 0x000fec0003800000 */
.L_x_16:
[----:B------:R-:W0:Y:S02]  /*0d50*/  MUFU.RCP R0, R13 ;  /* 0x0000000d00007308 */ /* 0x000e240000001000 */
[----:B0-----:R-:W-:-:S04]  /*0d60*/  FFMA R2, R13, R0, -1 ;  /* 0xbf8000000d027423 */ /* 0x001fc80000000000 */
[----:B------:R-:W-:-:S04]  /*0d70*/  FADD.FTZ R3, -R2, -RZ ;  /* 0x800000ff02037221 */ /* 0x000fc80000010100 */
[----:B------:R-:W-:-:S07]  /*0d80*/  FFMA R0, R0, R3, R0 ;  /* 0x0000000300007223 */ /* 0x000fce0000000000 */
.L_x_17:
[----:B0-----:R-:W0:Y:S01]  /*0d90*/  LDC R13, c[0x0][0x3a8] ;  /* 0x0000ea00ff0d7b82 */ /* 0x001e220000000800 */
[----:B------:R-:W-:Y:S01]  /*0da0*/  IMAD.SHL.U32 R7, R12, 0x8, RZ ;  /* 0x000000080c077824 */ /* 0x000fe200078e00ff */
[----:B------:R-:W-:Y:S04]  /*0db0*/  BSSY.RECONVERGENT B1, `(.L_x_18) ;  /* 0x000005f000017945 */ /* 0x000fe80003800200 */
[----:B------:R-:W-:-:S04]  /*0dc0*/  LOP3.LUT R7, R7, 0xf8, RZ, 0xc0, !PT ;  /* 0x000000f807077812 */ /* 0x000fc800078ec0ff */
[----:B0-----:R-:W-:-:S13]  /*0dd0*/  ISETP.GE.AND P0, PT, R7, R13, PT ;  /* 0x0000000d0700720c */ /* 0x001fda0003f06270 */
[----:B------:R-:W-:Y:S05]  /*0de0*/  @P0 BRA `(.L_x_19) ;  /* 0x00000004006c0947 */ /* 0x000fea0003800000 */
[----:B------:R-:W-:Y:S02]  /*0df0*/  SHF.R.S32.HI R3, RZ, 0x1f, R6 ;  /* 0x0000001fff037819 */ /* 0x000fe40000011406 */
[----:B--2---:R-:W-:-:S04]  /*0e00*/  LEA R4, P0, R6, UR8, 0x2 ;  /* 0x0000000806047c11 */ /* 0x004fc8000f8010ff */
[----:B------:R-:W-:-:S06]  /*0e10*/  LEA.HI.X R5, R6, UR9, R3, 0x2, P0 ;  /* 0x0000000906057c11 */ /* 0x000fcc00080f1403 */
[----:B------:R-:W2:Y:S01]  /*0e20*/  LDG.E.CONSTANT R5, desc[UR20][R4.64] ;  /* 0x0000001404057981 */ /* 0x000ea2000c1e9900 */
[----:B------:R-:W-:-:S04]  /*0e30*/  IADD3 R8, P0, PT, R6, UR18, RZ ;  /* 0x0000001206087c10 */ /* 0x000fc8000ff1e0ff */
[----:B------:R-:W-:-:S05]  /*0e40*/  IADD3.X R2, PT, PT, R3, UR7, RZ, P0, !PT ;  /* 0x0000000703027c10 */ /* 0x000fca00087fe4ff */
[-C--:B------:R-:W-:Y:S02]  /*0e50*/  IMAD R9, R2, R13.reuse, RZ ;  /* 0x0000000d02097224 */ /* 0x080fe400078e02ff */
[----:B------:R-:W-:-:S04]  /*0e60*/  IMAD.WIDE.U32 R2, R8, R13, RZ ;  /* 0x0000000d08027225 */ /* 0x000fc800078e00ff */
[----:B------:R-:W-:-:S05]  /*0e70*/  IMAD R13, R8, UR11, R9 ;  /* 0x0000000b080d7c24 */ /* 0x000fca000f8e0209 */
[----:B------:R-:W-:Y:S01]  /*0e80*/  IADD3 R8, PT, PT, R3, R13, RZ ;  /* 0x0000000d03087210 */ /* 0x000fe20007ffe0ff */
[----:B--2---:R-:W-:-:S04]  /*0e90*/  FADD R9, -R10, R5 ;  /* 0x000000050a097221 */ /* 0x004fc80000000100 */
[----:B------:R-:W-:-:S07]  /*0ea0*/  FMUL R9, R0, R9 ;  /* 0x0000000900097220 */ /* 0x000fce0000400000 */
.L_x_22:
[----:B0-----:R-:W0:Y:S01]  /*0eb0*/  LDC R14, c[0x0][0x3a8] ;  /* 0x0000ea00ff0e7b82 */ /* 0x001e220000000800 */
[----:B------:R-:W-:Y:S01]  /*0ec0*/  VIADD R5, R7, 0x8 ;  /* 0x0000000807057836 */ /* 0x000fe20000000000 */
[----:B------:R-:W-:Y:S04]  /*0ed0*/  BSSY.RECONVERGENT B2, `(.L_x_20) ;  /* 0x0000049000027945 */ /* 0x000fe80003800200 */
[----:B0-----:R-:W-:-:S13]  /*0ee0*/  ISETP.GT.AND P0, PT, R5, R14, PT ;  /* 0x0000000e0500720c */ /* 0x001fda0003f04270 */
[----:B------:R-:W-:Y:S05]  /*0ef0*/  @P0 BRA `(.L_x_21) ;  /* 0x0000000400180947 */ /* 0x000fea0003800000 */
[C---:B------:R-:W-:Y:S02]  /*0f00*/  LEA R13, R7.reuse, UR26, 0x1 ;  /* 0x0000001a070d7c11 */ /* 0x040fe4000f8e08ff */
[----:B------:R-:W-:-:S03]  /*0f10*/  LEA R24, R7, UR27, 0x1 ;  /* 0x0000001b07187c11 */ /* 0x000fc6000f8e08ff */
[----:B------:R-:W0:Y:S04]  /*0f20*/  LDS R16, [R13] ;  /* 0x000000000d107984 */ /* 0x000e280000000800 */
[----:B------:R-:W2:Y:S04]  /*0f30*/  LDS.U16 R25, [R24] ;  /* 0x0000000018197984 */ /* 0x000ea80000000400 */
[----:B------:R-:W3:Y:S04]  /*0f40*/  LDS.U16 R26, [R24+0x2] ;  /* 0x00000200181a7984 */ /* 0x000ee80000000400 */
[----:B------:R-:W4:Y:S04]  /*0f50*/  LDS R21, [R13+0x4] ;  /* 0x000004000d157984 */ /* 0x000f280000000800 */
[----:B------:R-:W5:Y:S04]  /*0f60*/  LDS.U16 R19, [R24+0x4] ;  /* 0x0000040018137984 */ /* 0x000f680000000400 */
[----:B------:R-:W1:Y:S04]  /*0f70*/  LDS.U16 R20, [R24+0x6] ;  /* 0x0000060018147984 */ /* 0x000e680000000400 */
[----:B------:R-:W1:Y:S04]  /*0f80*/  LDS.U16 R18, [R24+0x8] ;  /* 0x0000080018127984 */ /* 0x000e680000000400 */
[----:B------:R-:W1:Y:S04]  /*0f90*/  LDS R22, [R13+0x8] ;  /* 0x000008000d167984 */ /* 0x000e680000000800 */
[----:B------:R4:W1:Y:S04]  /*0fa0*/  LDS R15, [R13+0xc] ;  /* 0x00000c000d0f7984 */ /* 0x0008680000000800 */
[----:B------:R-:W1:Y:S04]  /*0fb0*/  LDS.U16 R17, [R24+0xa] ;  /* 0x00000a0018117984 */ /* 0x000e680000000400 */
[----:B------:R-:W1:Y:S01]  /*0fc0*/  LDS.U16 R4, [R24+0xc] ;  /* 0x00000c0018047984 */ /* 0x000e620000000400 */
[C---:B0-----:R-:W-:Y:S01]  /*0fd0*/  PRMT R23, R16.reuse, 0x7632, R23 ;  /* 0x0000763210177816 */ /* 0x041fe20000000017 */
[----:B------:R-:W-:-:S02]  /*0fe0*/  IMAD.U32 R16, R16, 0x10000, RZ ;  /* 0x0001000010107824 */ /* 0x000fc400078e00ff */
[----:B------:R0:W0:Y:S01]  /*0ff0*/  LDS.U16 R5, [R24+0xe] ;  /* 0x00000e0018057984 */ /* 0x0000220000000400 */
[----:B--2---:R-:W-:Y:S02]  /*1000*/  IMAD.U32 R25, R25, 0x10000, RZ ;  /* 0x0001000019197824 */ /* 0x004fe400078e00ff */
[----:B---3--:R-:W-:Y:S02]  /*1010*/  IMAD.U32 R27, R26, 0x10000, RZ ;  /* 0x000100001a1b7824 */ /* 0x008fe400078e00ff */
[----:B------:R-:W-:Y:S01]  /*1020*/  FADD R25, -R16, R25 ;  /* 0x0000001910197221 */ /* 0x000fe20000000100 */
[----:B------:R-:W-:Y:S01]  /*1030*/  IMAD.U32 R26, R23, 0x10000, RZ ;  /* 0x00010000171a7824 */ /* 0x000fe200078e00ff */
[----:B----4-:R-:W-:Y:S02]  /*1040*/  PRMT R23, R21, 0x7632, R23 ;  /* 0x0000763215177816 */ /* 0x010fe40000000017 */
[----:B------:R-:W-:Y:S01]  /*1050*/  FFMA R13, R9, R25, R16 ;  /* 0x00000019090d7223 */ /* 0x000fe20000000010 */
[----:B------:R-:W-:Y:S01]  /*1060*/  FADD R27, -R26, R27 ;  /* 0x0000001b1a1b7221 */ /* 0x000fe20000000100 */
[----:B-----5:R-:W-:-:S03]  /*1070*/  IMAD.U32 R19, R19, 0x10000, RZ ;  /* 0x0001000013137824 */ /* 0x020fc600078e00ff */
[----:B------:R-:W-:Y:S01]  /*1080*/  FFMA R16, R9, R27, R26 ;  /* 0x0000001b09107223 */ /* 0x000fe2000000001a */
[----:B------:R-:W-:Y:S02]  /*1090*/  IMAD.U32 R26, R21, 0x10000, RZ ;  /* 0x00010000151a7824 */ /* 0x000fe400078e00ff */
[----:B-1----:R-:W-:Y:S02]  /*10a0*/  IMAD.U32 R21, R20, 0x10000, RZ ;  /* 0x0001000014157824 */ /* 0x002fe400078e00ff */
[----:B------:R-:W-:Y:S01]  /*10b0*/  IMAD.U32 R20, R23, 0x10000, RZ ;  /* 0x0001000017147824 */ /* 0x000fe200078e00ff */
[----:B------:R-:W-:Y:S01]  /*10c0*/  SHF.L.U32 R23, R18, 0x10, RZ ;  /* 0x0000001012177819 */ /* 0x000fe200000006ff */
[----:B------:R-:W-:Y:S01]  /*10d0*/  FADD R19, -R26, R19 ;  /* 0x000000131a137221 */ /* 0x000fe20000000100 */
[----:B------:R-:W-:Y:S01]  /*10e0*/  IADD3 R18, P0, PT, R7, R2, RZ ;  /* 0x0000000207127210 */ /* 0x000fe20007f1e0ff */
[----:B------:R-:W-:Y:S01]  /*10f0*/  FADD R21, -R20, R21 ;  /* 0x0000001514157221 */ /* 0x000fe20000000100 */
[----:B0-----:R-:W-:-:S02]  /*1100*/  IMAD.U32 R24, R22, 0x10000, RZ ;  /* 0x0001000016187824 */ /* 0x001fc400078e00ff */
[C-C-:B------:R-:W-:Y:S01]  /*1110*/  FFMA R19, R9.reuse, R19, R26.reuse ;  /* 0x0000001309137223 */ /* 0x140fe2000000001a */
[----:B------:R-:W-:Y:S01]  /*1120*/  PRMT R26, R22, 0x7632, R26 ;  /* 0x00007632161a7816 */ /* 0x000fe2000000001a */
[----:B------:R-:W-:Y:S01]  /*1130*/  FFMA R20, R9, R21, R20 ;  /* 0x0000001509147223 */ /* 0x000fe20000000014 */
[----:B------:R-:W-:Y:S01]  /*1140*/  FADD R23, -R24, R23 ;  /* 0x0000001718177221 */ /* 0x000fe20000000100 */
[----:B------:R-:W-:Y:S02]  /*1150*/  PRMT R22, R15, 0x7632, R22 ;  /* 0x000076320f167816 */ /* 0x000fe40000000016 */
[----:B------:R-:W-:Y:S02]  /*1160*/  IMAD.U32 R26, R26, 0x10000, RZ ;  /* 0x000100001a1a7824 */ /* 0x000fe400078e00ff */
[----:B------:R-:W-:Y:S01]  /*1170*/  FFMA R21, R9, R23, R24 ;  /* 0x0000001709157223 */ /* 0x000fe20000000018 */
[----:B------:R-:W-:Y:S01]  /*1180*/  IMAD.U32 R24, R15, 0x10000, RZ ;  /* 0x000100000f187824 */ /* 0x000fe200078e00ff */
[----:B------:R-:W-:Y:S01]  /*1190*/  F2FP.BF16.F32.PACK_AB R13, R16, R13 ;  /* 0x0000000d100d723e */ /* 0x000fe200000010ff */
[----:B------:R-:W-:Y:S01]  /*11a0*/  IMAD.U32 R17, R17, 0x10000, RZ ;  /* 0x0001000011117824 */ /* 0x000fe200078e00ff */
[----:B------:R-:W-:Y:S01]  /*11b0*/  F2FP.BF16.F32.PACK_AB R19, R20, R19 ;  /* 0x000000131413723e */ /* 0x000fe200000010ff */
[----:B------:R-:W-:Y:S01]  /*11c0*/  IMAD.U32 R25, R4, 0x10000, RZ ;  /* 0x0001000004197824 */ /* 0x000fe200078e00ff */
[----:B------:R-:W-:Y:S01]  /*11d0*/  PRMT R16, R13, 0x7632, R16 ;  /* 0x000076320d107816 */ /* 0x000fe20000000010 */
[----:B------:R-:W-:-:S02]  /*11e0*/  IMAD.U32 R22, R22, 0x10000, RZ ;  /* 0x0001000016167824 */ /* 0x000fc400078e00ff */
[----:B------:R-:W-:Y:S01]  /*11f0*/  FADD R17, -R26, R17 ;  /* 0x000000111a117221 */ /* 0x000fe20000000100 */
[----:B------:R-:W-:Y:S02]  /*1200*/  IMAD.U32 R15, R5, 0x10000, RZ ;  /* 0x00010000050f7824 */ /* 0x000fe400078e00ff */
[----:B------:R-:W-:Y:S01]  /*1210*/  FADD R25, -R24, R25 ;  /* 0x0000001918197221 */ /* 0x000fe20000000100 */
[----:B------:R-:W-:Y:S02]  /*1220*/  IMAD.X R23, RZ, RZ, R8, P0 ;  /* 0x000000ffff177224 */ /* 0x000fe400000e0608 */
[C---:B------:R-:W-:Y:S01]  /*1230*/  FFMA R26, R9.reuse, R17, R26 ;  /* 0x00000011091a7223 */ /* 0x040fe2000000001a */
[----:B------:R-:W-:Y:S01]  /*1240*/  FADD R15, -R22, R15 ;  /* 0x0000000f160f7221 */ /* 0x000fe20000000100 */
[C---:B------:R-:W-:Y:S01]  /*1250*/  FFMA R25, R9.reuse, R25, R24 ;  /* 0x0000001909197223 */ /* 0x040fe20000000018 */
[----:B------:R-:W-:Y:S02]  /*1260*/  LEA R4, P0, R18, UR16, 0x1 ;  /* 0x0000001012047c11 */ /* 0x000fe4000f8008ff */
[----:B------:R-:W-:Y:S01]  /*1270*/  FFMA R22, R9, R15, R22 ;  /* 0x0000000f09167223 */ /* 0x000fe20000000016 */
[----:B------:R-:W-:-:S02]  /*1280*/  F2FP.BF16.F32.PACK_AB R21, R26, R21 ;  /* 0x000000151a15723e */ /* 0x000fc400000010ff */
[----:B------:R-:W-:Y:S02]  /*1290*/  LEA.HI.X R5, R18, UR17, R23, 0x1, P0 ;  /* 0x0000001112057c11 */ /* 0x000fe400080f0c17 */
[----:B------:R-:W-:Y:S02]  /*12a0*/  F2FP.BF16.F32.PACK_AB R25, R22, R25 ;  /* 0x000000191619723e */ /* 0x000fe400000010ff */
[----:B------:R-:W-:Y:S01]  /*12b0*/  PRMT R15, R19, 0x7632, R15 ;  /* 0x00007632130f7816 */ /* 0x000fe2000000000f */
[----:B------:R0:W-:Y:S01]  /*12c0*/  STG.E.U16 desc[UR20][R4.64], R13 ;  /* 0x0000000d04007986 */ /* 0x0001e2000c101514 */
[----:B------:R-:W-:Y:S02]  /*12d0*/  PRMT R17, R21, 0x7632, R17 ;  /* 0x0000763215117816 */ /* 0x000fe40000000011 */
[----:B------:R-:W-:Y:S01]  /*12e0*/  PRMT R18, R25, 0x7632, R18 ;  /* 0x0000763219127816 */ /* 0x000fe20000000012 */
[----:B------:R0:W-:Y:S04]  /*12f0*/  STG.E.U16 desc[UR20][R4.64+0x2], R16 ;  /* 0x0000021004007986 */ /* 0x0001e8000c101514 */
[----:B------:R0:W-:Y:S04]  /*1300*/  STG.E.U16 desc[UR20][R4.64+0x4], R19 ;  /* 0x0000041304007986 */ /* 0x0001e8000c101514 */
[----:B------:R0:W-:Y:S04]  /*1310*/  STG.E.U16 desc[UR20][R4.64+0x6], R15 ;  /* 0x0000060f04007986 */ /* 0x0001e8000c101514 */
[----:B------:R0:W-:Y:S04]  /*1320*/  STG.E.U16 desc[UR20][R4.64+0x8], R21 ;  /* 0x0000081504007986 */ /* 0x0001e8000c101514 */
[----:B------:R0:W-:Y:S04]  /*1330*/  STG.E.U16 desc[UR20][R4.64+0xa], R17 ;  /* 0x00000a1104007986 */ /* 0x0001e8000c101514 */
[----:B------:R0:W-:Y:S04]  /*1340*/  STG.E.U16 desc[UR20][R4.64+0xc], R25 ;  /* 0x00000c1904007986 */ /* 0x0001e8000c101514 */
[----:B------:R0:W-:Y:S02]  /*1350*/  STG.E.U16 desc[UR20][R4.64+0xe], R18 ;  /* 0x00000e1204007986 */ /* 0x0001e4000c101514 */
.L_x_21:
[----:B-1----:R-:W-:Y:S05]  /*1360*/  BSYNC.RECONVERGENT B2 ;  /* 0x0000000000027941 */ /* 0x002fea0003800200 */
.L_x_20:
[----:B------:R-:W-:-:S05]  /*1370*/  VIADD R7, R7, 0x100 ;  /* 0x0000010007077836 */ /* 0x000fca0000000000 */
[----:B------:R-:W-:-:S13]  /*1380*/  ISETP.GE.AND P0, PT, R7, R14, PT ;  /* 0x0000000e0700720c */ /* 0x000fda0003f06270 */
[----:B------:R-:W-:Y:S05]  /*1390*/  @!P0 BRA `(.L_x_22) ;  /* 0xfffffff800c48947 */ /* 0x000fea000383ffff */
.L_x_19:
[----:B-1----:R-:W-:Y:S05]  /*13a0*/  BSYNC.RECONVERGENT B1 ;  /* 0x0000000000017941 */ /* 0x002fea0003800200 */
.L_x_18:
[----:B------:R-:W-:-:S05]  /*13b0*/  IMAD.U32 R3, RZ, RZ, UR29 ;  /* 0x0000001dff037e24 */ /* 0x000fca000f8e00ff */
[----:B------:R-:W-:-:S04]  /*13c0*/  LEA.HI R6, R3, R6, RZ, 0x1b ;  /* 0x0000000603067211 */ /* 0x000fc800078fd8ff */
[----:B------:R-:W-:-:S13]  /*13d0*/  ISETP.GE.AND P0, PT, R6, UR14, PT ;  /* 0x0000000e06007c0c */ /* 0x000fda000bf06270 */
[----:B------:R-:W-:Y:S05]  /*13e0*/  @!P0 BRA `(.L_x_17) ;  /* 0xfffffff800688947 */ /* 0x000fea000383ffff */
.L_x_15:
[----:B-1----:R-:W-:Y:S05]  /*13f0*/  BSYNC.RECONVERGENT B0 ;  /* 0x0000000000007941 */ /* 0x002fea0003800200 */
.L_x_14:
[----:B------:R-:W-:Y:S06]  /*1400*/  BAR.SYNC.DEFER_BLOCKING 0x0 ;  /* 0x0000000000007b1d */ /* 0x000fec0000010000 */
.L_x_8:
[----:B------:R-:W-:Y:S01]  /*1410*/  UIADD3 UR6, UPT, UPT, UR5, 0x1, URZ ;  /* 0x0000000105067890 */ /* 0x000fe2000fffe0ff */
[----:B------:R-:W-:-:S03]  /*1420*/  ISETP.GT.AND P1, PT, R11, UR14, PT ;  /* 0x0000000e0b007c0c */ /* 0x000fc6000bf24270 */
[----:B------:R-:W-:-:S06]  /*1430*/  UISETP.GE.AND UP0, UPT, UR6, UR30, UPT ;  /* 0x0000001e0600728c */ /* 0x000fcc000bf06270 */
[----:B------:R-:W-:-:S13]  /*1440*/  PLOP3.LUT P0, PT, PT, PT, UP0, 0x80, 0x8 ;  /* 0x000000000008781c */ /* 0x000fda0003f0f008 */
[----:B------:R-:W-:Y:S05]  /*1450*/  @!P0 BRA P1, `(.L_x_23) ;  /* 0xfffffff000508947 */ /* 0x000fea000083ffff */
.L_x_5:
[----:B------:R-:W1:Y:S01]  /*1460*/  LDCU UR5, c[0x0][0x3a0] ;  /* 0x00007400ff0577ac */ /* 0x000e620008000800 */
[----:B------:R-:W-:Y:S02]  /*1470*/  UIADD3 UR4, UPT, UPT, UR4, -0x1, UR30 ;  /* 0xffffffff04047890 */ /* 0x000fe4000fffe01e */
[----:B-1----:R-:W-:-:S04]  /*1480*/  UIADD3 UR5, UPT, UPT, UR5, -0x1, URZ ;  /* 0xffffffff05057890 */ /* 0x002fc8000fffe0ff */
[----:B------:R-:W-:-:S09]  /*1490*/  UISETP.GE.AND UP0, UPT, UR4, UR5, UPT ;  /* 0x000000050400728c */ /* 0x000fd2000bf06270 */
[----:B------:R-:W-:Y:S05]  /*14a0*/  BRA.U !UP0, `(.L_x_24) ;  /* 0xffffffed08407547 */ /* 0x000fea000b83ffff */
[----:B------:R-:W-:Y:S05]  /*14b0*/  EXIT ;  /* 0x000000000000794d */ /* 0x000fea0003800000 */
        .weak           $__internal_0_$__cuda_sm20_rcp_rn_f32_slowpath
        .type           $__internal_0_$__cuda_sm20_rcp_rn_f32_slowpath,@function
        .size           $__internal_0_$__cuda_sm20_rcp_rn_f32_slowpath,(.L_x_30 - $__internal_0_$__cuda_sm20_rcp_rn_f32_slowpath)
$__internal_0_$__cuda_sm20_rcp_rn_f32_slowpath:
[----:B------:R-:W-:Y:S01]  /*14c0*/  IMAD.SHL.U32 R0, R13, 0x2, RZ ;  /* 0x000000020d007824 */ /* 0x000fe200078e00ff */
[----:B------:R-:W-:Y:S04]  /*14d0*/  BSSY.RECONVERGENT B1, `(.L_x_25) ;  /* 0x0000031000017945 */ /* 0x000fe80003800200 */
[----:B------:R-:W-:Y:S02]  /*14e0*/  SHF.R.U32.HI R7, RZ, 0x18, R0 ;  /* 0x00000018ff077819 */ /* 0x000fe40000011600 */
[----:B------:R-:W-:Y:S02]  /*14f0*/  MOV R0, R13 ;  /* 0x0000000d00007202 */ /* 0x000fe40000000f00 */
[----:B------:R-:W-:-:S13]  /*1500*/  ISETP.NE.U32.AND P0, PT, R7, RZ, PT ;  /* 0x000000ff0700720c */ /* 0x000fda0003f05070 */
[----:B------:R-:W-:Y:S05]  /*1510*/  @P0 BRA `(.L_x_26) ;  /* 0x0000000000280947 */ /* 0x000fea0003800000 */
[----:B------:R-:W-:-:S05]  /*1520*/  IMAD.SHL.U32 R2, R0, 0x2, RZ ;  /* 0x0000000200027824 */ /* 0x000fca00078e00ff */
[----:B------:R-:W-:-:S13]  /*1530*/  ISETP.NE.AND P0, PT, R2, RZ, PT ;  /* 0x000000ff0200720c */ /* 0x000fda0003f05270 */
[----:B------:R-:W-:Y:S01]  /*1540*/  @P0 FFMA R5, R0, 1.84467440737095516160e+19, RZ ;  /* 0x5f80000000050823 */ /* 0x000fe200000000ff */
[----:B------:R-:W-:Y:S08]  /*1550*/  @!P0 MUFU.RCP R3, R0 ;  /* 0x0000000000038308 */ /* 0x000ff00000001000 */
[----:B------:R-:W0:Y:S02]  /*1560*/  @P0 MUFU.RCP R2, R5 ;  /* 0x0000000500020308 */ /* 0x000e240000001000 */
[----:B0-----:R-:W-:-:S04]  /*1570*/  @P0 FFMA R7, R5, R2, -1 ;  /* 0xbf80000005070423 */ /* 0x001fc80000000002 */
[----:B------:R-:W-:-:S04]  /*1580*/  @P0 FADD.FTZ R7, -R7, -RZ ;  /* 0x800000ff07070221 */ /* 0x000fc80000010100 */
[----:B------:R-:W-:-:S04]  /*1590*/  @P0 FFMA R2, R2, R7, R2 ;  /* 0x0000000702020223 */ /* 0x000fc80000000002 */
[----:B------:R-:W-:Y:S01]  /*15a0*/  @P0 FFMA R3, R2, 1.84467440737095516160e+19, RZ ;  /* 0x5f80000002030823 */ /* 0x000fe200000000ff */
[----:B------:R-:W-:Y:S06]  /*15b0*/  BRA `(.L_x_27) ;  /* 0x0000000000887947 */ /* 0x000fec0003800000 */
.L_x_26:
[----:B------:R-:W-:-:S05]  /*15c0*/  VIADD R9, R7, 0xffffff03 ;  /* 0xffffff0307097836 */ /* 0x000fca0000000000 */
[----:B------:R-:W-:-:S13]  /*15d0*/  ISETP.GT.U32.AND P0, PT, R9, 0x1, PT ;  /* 0x000000010900780c */ /* 0x000fda0003f04070 */
[----:B------:R-:W-:Y:S05]  /*15e0*/  @P0 BRA `(.L_x_28) ;  /* 0x0000000000780947 */ /* 0x000fea0003800000 */
[----:B------:R-:W-:Y:S01]  /*15f0*/  LOP3.LUT R2, R0, 0x7fffff, RZ, 0xc0, !PT ;  /* 0x007fffff00027812 */ /* 0x000fe200078ec0ff */
[----:B------:R-:W-:-:S03]  /*1600*/  IMAD.MOV.U32 R14, RZ, RZ, 0x3 ;  /* 0x00000003ff0e7424 */ /* 0x000fc600078e00ff */
[----:B------:R-:W-:Y:S02]  /*1610*/  LOP3.LUT R2, R2, 0x3f800000, RZ, 0xfc, !PT ;  /* 0x3f80000002027812 */ /* 0x000fe400078efcff */
[----:B------:R-:W-:Y:S02]  /*1620*/  SHF.L.U32 R14, R14, R9, RZ ;  /* 0x000000090e0e7219 */ /* 0x000fe400000006ff */
[----:B------:R-:W0:Y:S02]  /*1630*/  MUFU.RCP R3, R2 ;  /* 0x0000000200037308 */ /* 0x000e240000001000 */
[----:B0-----:R-:W-:-:S04]  /*1640*/  FFMA R5, R2, R3, -1 ;  /* 0xbf80000002057423 */ /* 0x001fc80000000003 */
[----:B------:R-:W-:-:S04]  /*1650*/  FADD.FTZ R8, -R5, -RZ ;  /* 0x800000ff05087221 */ /* 0x000fc80000010100 */
[CCC-:B------:R-:W-:Y:S01]  /*1660*/  FFMA.RM R5, R3.reuse, R8.reuse, R3.reuse ;  /* 0x0000000803057223 */ /* 0x1c0fe20000004003 */
[----:B------:R-:W-:-:S04]  /*1670*/  FFMA.RP R8, R3, R8, R3 ;  /* 0x0000000803087223 */ /* 0x000fc80000008003 */
[C---:B------:R-:W-:Y:S02]  /*1680*/  LOP3.LUT R3, R5.reuse, 0x7fffff, RZ, 0xc0, !PT ;  /* 0x007fffff05037812 */ /* 0x040fe400078ec0ff */
[----:B------:R-:W-:Y:S02]  /*1690*/  FSETP.NEU.FTZ.AND P0, PT, R5, R8, PT ;  /* 0x000000080500720b */ /* 0x000fe40003f1d000 */
[----:B------:R-:W-:Y:S02]  /*16a0*/  LOP3.LUT R3, R3, 0x800000, RZ, 0xfc, !PT ;  /* 0x0080000003037812 */ /* 0x000fe400078efcff */
[----:B------:R-:W-:Y:S02]  /*16b0*/  SEL R5, RZ, 0xffffffff, !P0 ;  /* 0xffffffffff057807 */ /* 0x000fe40004000000 */
[----:B------:R-:W-:-:S03]  /*16c0*/  LOP3.LUT R14, R14, R3, RZ, 0xc0, !PT ;  /* 0x000000030e0e7212 */ /* 0x000fc600078ec0ff */
[----:B------:R-:W-:Y:S01]  /*16d0*/  IMAD.MOV R2, RZ, RZ, -R5 ;  /* 0x000000ffff027224 */ /* 0x000fe200078e0a05 */
[----:B------:R-:W-:-:S04]  /*16e0*/  SHF.R.U32.HI R14, RZ, R9, R14 ;  /* 0x00000009ff0e7219 */ /* 0x000fc8000001160e */
[----:B------:R-:W-:Y:S02]  /*16f0*/  LOP3.LUT P1, RZ, R2, R9, R3, 0xf8, !PT ;  /* 0x0000000902ff7212 */ /* 0x000fe4000782f803 */
[C---:B------:R-:W-:Y:S02]  /*1700*/  LOP3.LUT P0, RZ, R14.reuse, 0x1, RZ, 0xc0, !PT ;  /* 0x000000010eff7812 */ /* 0x040fe4000780c0ff */
[----:B------:R-:W-:-:S04]  /*1710*/  LOP3.LUT P2, RZ, R14, 0x2, RZ, 0xc0, !PT ;  /* 0x000000020eff7812 */ /* 0x000fc8000784c0ff */
[----:B------:R-:W-:Y:S02]  /*1720*/  PLOP3.LUT P0, PT, P0, P1, P2, 0xe0, 0x0 ;  /* 0x000000000000781c */ /* 0x000fe40000703c20 */
[----:B------:R-:W-:Y:S02]  /*1730*/  LOP3.LUT P1, RZ, R0, 0x7fffff, RZ, 0xc0, !PT ;  /* 0x007fffff00ff7812 */ /* 0x000fe4000782c0ff */
[----:B------:R-:W-:-:S05]  /*1740*/  SEL R2, RZ, 0x1, !P0 ;  /* 0x00000001ff027807 */ /* 0x000fca0004000000 */
[----:B------:R-:W-:-:S05]  /*1750*/  IMAD.MOV R2, RZ, RZ, -R2 ;  /* 0x000000ffff027224 */ /* 0x000fca00078e0a02 */
[----:B------:R-:W-:Y:S01]  /*1760*/  ISETP.GE.AND P0, PT, R2, RZ, PT ;  /* 0x000000ff0200720c */ /* 0x000fe20003f06270 */
[----:B------:R-:W-:-:S05]  /*1770*/  VIADD R2, R7, 0xffffff04 ;  /* 0xffffff0407027836 */ /* 0x000fca0000000000 */
[----:B------:R-:W-:-:S07]  /*1780*/  SHF.R.U32.HI R3, RZ, R2, R3 ;  /* 0x00000002ff037219 */ /* 0x000fce0000011603 */
[----:B------:R-:W-:-:S04]  /*1790*/  @!P0 VIADD R3, R3, 0x1 ;  /* 0x0000000103038836 */ /* 0x000fc80000000000 */
[----:B------:R-:W-:-:S05]  /*17a0*/  @!P1 IMAD.SHL.U32 R3, R3, 0x2, RZ ;  /* 0x0000000203039824 */ /* 0x000fca00078e00ff */
[----:B------:R-:W-:Y:S01]  /*17b0*/  LOP3.LUT R3, R3, 0x80000000, R0, 0xf8, !PT ;  /* 0x8000000003037812 */ /* 0x000fe200078ef800 */
[----:B------:R-:W-:Y:S06]  /*17c0*/  BRA `(.L_x_27) ;  /* 0x0000000000047947 */ /* 0x000fec0003800000 */
.L_x_28:
[----:B------:R0:W1:Y:S02]  /*17d0*/  MUFU.RCP R3, R0 ;  /* 0x0000000000037308 */ /* 0x0000640000001000 */
.L_x_27:
[----:B------:R-:W-:Y:S05]  /*17e0*/  BSYNC.RECONVERGENT B1 ;  /* 0x0000000000017941 */ /* 0x000fea0003800200 */
.L_x_25:
[----:B------:R-:W-:-:S04]  /*17f0*/  IMAD.MOV.U32 R5, RZ, RZ, 0x0 ;  /* 0x00000000ff057424 */ /* 0x000fc800078e00ff */
[----:B01----:R-:W-:Y:S05]  /*1800*/  RET.REL.NODEC R4 `(_Z31streaming_resampler_cccl_kernelILi1024ELi8ELi2EEvPK13__nv_bfloat16PKfS4_PS0_iii) ;  /* 0xffffffe404fc7950 */ /* 0x003fea0003c3ffff */
.L_x_29:
[----:B------:R-:W-:-:S00]  /*1810*/  BRA `(.L_x_29) ;  /* 0xfffffffc00fc7947 */ /* 0x000fc0000383ffff */
[----:B------:R-:W-:-:S00]  /*1820*/  NOP ;  /* 0x0000000000007918 */ /* 0x000fc00000000000 */
        /* <DEDUP_REMOVED lines=13> */
.L_x_30:


//--------------------- .nv.shared._Z31streaming_resampler_cccl_kernelILi1024ELi8ELi2EEvPK13__nv_bfloat16PKfS4_PS0_iii --------------------------
	.section	.nv.shared._Z31streaming_resampler_cccl_kernelILi1024ELi8ELi2EEvPK13__nv_bfloat16PKfS4_PS0_iii,"aw",@nobits
	.sectionflags	@""
	.align	16
	.zero		1024


//--------------------- .nv.shared.reserved.0     --------------------------
	.section	.nv.shared.reserved.0,"aw",@nobits
	.weak		__nv_reservedSMEM_offset_0_alias
	.size		__nv_reservedSMEM_offset_0_alias, 0, 64
	.other		__nv_reservedSMEM_offset_0_alias,@"STO_CUDA_RESERVED_SHARED STV_DEFAULT"
__nv_reservedSMEM_offset_0_alias:
	.zero		0
	.zero		64


//--------------------- .nv.constant0._Z31streaming_resampler_cccl_kernelILi1024ELi8ELi2EEvPK13__nv_bfloat16PKfS4_PS0_iii --------------------------
	.section	.nv.constant0._Z31streaming_resampler_cccl_kernelILi1024ELi8ELi2EEvPK13__nv_bfloat16PKfS4_PS0_iii,"a",@progbits
	.sectionflags	@""
	.align	4
.nv.constant0._Z31streaming_resampler_cccl_kernelILi1024ELi8ELi2EEvPK13__nv_bfloat16PKfS4_PS0_iii:
	.zero		940


//--------------------- SYMBOLS --------------------------

	.type		.nv.reservedSmem.offset0,@object
	.size		.nv.reservedSmem.offset0,0x4
	.type		.nv.reservedSmem.cap,@object
	.size		.nv.reservedSmem.cap,0x4
